	.target	sm_90a

	.elftype	@"ET_EXEC"


//--------------------- .note.nv.tkinfo           --------------------------
	.section	.note.nv.tkinfo,"",@"SHT_NOTE"
	.sectionflags	@"SHF_NOTE_NV_TKINFO"
	.tkinfo
        /*0018*/ 	.word	0x00000002
        /*0030*/ 	.string	""
        /*0030*/ 	.string	"ptxas"
        /*0030*/ 	.string	"Cuda compilation tools, release 13.0, V13.0.88"
        /*0030*/ 	.string	"Build cuda_13.0.r13.0/compiler.36424714_0"
        /*0030*/ 	.string	"-arch sm_90a -m 64 "



//--------------------- .note.nv.cuinfo           --------------------------
	.section	.note.nv.cuinfo,"",@"SHT_NOTE"
	.sectionflags	@"SHF_NOTE_NV_CUINFO"
        /*0018*/ 	.short	0x0002
        /*001a*/ 	.short	0x005a
        /*001c*/ 	.short	0x0082
	.zero		2


//--------------------- .nv.info                  --------------------------
	.section	.nv.info,"",@"SHT_CUDA_INFO"
	.align	4


	//----- nvinfo : EIATTR_REGCOUNT
	.align		4
        /*0000*/ 	.byte	0x04, 0x2f
        /*0002*/ 	.short	(.L_15 - .L_14)
	.align		4
.L_14:
        /*0004*/ 	.word	index@(_ZN7cutlass13device_kernelINS_4gemm6kernel13GemmUniversalIN4cute5tupleIJiiiiEEENS1_10collective13CollectiveMmaINS1_34MainloopSm90TmaGmmaWarpSpecializedILi5ENS5_IJNS4_1CILi1EEESB_SB_EEENS1_32KernelTmaWarpSpecializedPingpongEEENS5_IJNSA_ILi64EEENSA_ILi256EEENSA_ILi32EEEEEEfNS5_IJlSB_lEEEfSJ_NS4_8TiledMMAINS4_8MMA_AtomIJNS4_4SM904GMMA30MMA_64x256x8_F32TF32TF32_SS_TNILNSN_7ScaleInE1ELSP_1EEEEEENS4_6LayoutISC_NS5_IJNSA_ILi0EEEST_ST_EEEEENS5_IJNS4_10UnderscoreESW_SW_EEEEENS4_13SM90_TMA_LOADENS4_14ComposedLayoutINS4_7SwizzleILi3ELi4ELi3EEENS4_18smem_ptr_flag_bitsILi32EEENSS_INS5_IJNSA_ILi8EEESH_EEENS5_IJSH_SB_EEEEEEEvNS4_8identityESZ_S19_vS1A_EENS_8epilogue10collective6detail29Sm90TmaWarpSpecializedAdapterINS1D_15DefaultEpilogueIfSJ_SJ_NS1C_6thread17LinearCombinationIfLi1EffLNS1H_9ScaleType4KindE0ELNS_15FloatRoundStyleE2EfEENS1_15EpilogueDefaultEEEEEvvEEEEvNT_6ParamsE)
        /*0008*/ 	.word	0x000000a8


	//----- nvinfo : EIATTR_FRAME_SIZE
	.align		4
.L_15:
        /*000c*/ 	.byte	0x04, 0x11
        /*000e*/ 	.short	(.L_17 - .L_16)
	.align		4
.L_16:
        /*0010*/ 	.word	index@(_ZN7cutlass13device_kernelINS_4gemm6kernel13GemmUniversalIN4cute5tupleIJiiiiEEENS1_10collective13CollectiveMmaINS1_34MainloopSm90TmaGmmaWarpSpecializedILi5ENS5_IJNS4_1CILi1EEESB_SB_EEENS1_32KernelTmaWarpSpecializedPingpongEEENS5_IJNSA_ILi64EEENSA_ILi256EEENSA_ILi32EEEEEEfNS5_IJlSB_lEEEfSJ_NS4_8TiledMMAINS4_8MMA_AtomIJNS4_4SM904GMMA30MMA_64x256x8_F32TF32TF32_SS_TNILNSN_7ScaleInE1ELSP_1EEEEEENS4_6LayoutISC_NS5_IJNSA_ILi0EEEST_ST_EEEEENS5_IJNS4_10UnderscoreESW_SW_EEEEENS4_13SM90_TMA_LOADENS4_14ComposedLayoutINS4_7SwizzleILi3ELi4ELi3EEENS4_18smem_ptr_flag_bitsILi32EEENSS_INS5_IJNSA_ILi8EEESH_EEENS5_IJSH_SB_EEEEEEEvNS4_8identityESZ_S19_vS1A_EENS_8epilogue10collective6detail29Sm90TmaWarpSpecializedAdapterINS1D_15DefaultEpilogueIfSJ_SJ_NS1C_6thread17LinearCombinationIfLi1EffLNS1H_9ScaleType4KindE0ELNS_15FloatRoundStyleE2EfEENS1_15EpilogueDefaultEEEEEvvEEEEvNT_6ParamsE)
        /*0014*/ 	.word	0x00000008


	//----- nvinfo : EIATTR_MIN_STACK_SIZE
	.align		4
.L_17:
        /*0018*/ 	.byte	0x04, 0x12
        /*001a*/ 	.short	(.L_19 - .L_18)
	.align		4
.L_18:
        /*001c*/ 	.word	index@(_ZN7cutlass13device_kernelINS_4gemm6kernel13GemmUniversalIN4cute5tupleIJiiiiEEENS1_10collective13CollectiveMmaINS1_34MainloopSm90TmaGmmaWarpSpecializedILi5ENS5_IJNS4_1CILi1EEESB_SB_EEENS1_32KernelTmaWarpSpecializedPingpongEEENS5_IJNSA_ILi64EEENSA_ILi256EEENSA_ILi32EEEEEEfNS5_IJlSB_lEEEfSJ_NS4_8TiledMMAINS4_8MMA_AtomIJNS4_4SM904GMMA30MMA_64x256x8_F32TF32TF32_SS_TNILNSN_7ScaleInE1ELSP_1EEEEEENS4_6LayoutISC_NS5_IJNSA_ILi0EEEST_ST_EEEEENS5_IJNS4_10UnderscoreESW_SW_EEEEENS4_13SM90_TMA_LOADENS4_14ComposedLayoutINS4_7SwizzleILi3ELi4ELi3EEENS4_18smem_ptr_flag_bitsILi32EEENSS_INS5_IJNSA_ILi8EEESH_EEENS5_IJSH_SB_EEEEEEEvNS4_8identityESZ_S19_vS1A_EENS_8epilogue10collective6detail29Sm90TmaWarpSpecializedAdapterINS1D_15DefaultEpilogueIfSJ_SJ_NS1C_6thread17LinearCombinationIfLi1EffLNS1H_9ScaleType4KindE0ELNS_15FloatRoundStyleE2EfEENS1_15EpilogueDefaultEEEEEvvEEEEvNT_6ParamsE)
        /*0020*/ 	.word	0x00000008
.L_19:


//--------------------- .nv.compat                --------------------------
	.section	.nv.compat,"",@"SHT_CUDA_COMPAT_INFO"
	.align	4
        /*0000*/ 	.byte	0x02, 0x09, 0x01, 0x00, 0x02, 0x02, 0x04, 0x00, 0x02, 0x05, 0x05, 0x00, 0x03, 0x07, 0x01, 0x01
        /*0010*/ 	.byte	0x02, 0x03, 0x01, 0x00, 0x02, 0x06, 0x01, 0x00, 0x04, 0x0b, 0x08, 0x00, 0x00, 0x00, 0x00, 0x00
        /*0020*/ 	.byte	0x00, 0x00, 0x00, 0x00


//--------------------- .nv.info._ZN7cutlass13device_kernelINS_4gemm6kernel13GemmUniversalIN4cute5tupleIJiiiiEEENS1_10collective13CollectiveMmaINS1_34MainloopSm90TmaGmmaWarpSpecializedILi5ENS5_IJNS4_1CILi1EEESB_SB_EEENS1_32KernelTmaWarpSpecializedPingpongEEENS5_IJNSA_ILi64EEENSA_ILi256EEENSA_ILi32EEEEEEfNS5_IJlSB_lEEEfSJ_NS4_8TiledMMAINS4_8MMA_AtomIJNS4_4SM904GMMA30MMA_64x256x8_F32TF32TF32_SS_TNILNSN_7ScaleInE1ELSP_1EEEEEENS4_6LayoutISC_NS5_IJNSA_ILi0EEEST_ST_EEEEENS5_IJNS4_10UnderscoreESW_SW_EEEEENS4_13SM90_TMA_LOADENS4_14ComposedLayoutINS4_7SwizzleILi3ELi4ELi3EEENS4_18smem_ptr_flag_bitsILi32EEENSS_INS5_IJNSA_ILi8EEESH_EEENS5_IJSH_SB_EEEEEEEvNS4_8identityESZ_S19_vS1A_EENS_8epilogue10collective6detail29Sm90TmaWarpSpecializedAdapterINS1D_15DefaultEpilogueIfSJ_SJ_NS1C_6thread17LinearCombinationIfLi1EffLNS1H_9ScaleType4KindE0ELNS_15FloatRoundStyleE2EfEENS1_15EpilogueDefaultEEEEEvvEEEEvNT_6ParamsE --------------------------
	.section	.nv.info._ZN7cutlass13device_kernelINS_4gemm6kernel13GemmUniversalIN4cute5tupleIJiiiiEEENS1_10collective13CollectiveMmaINS1_34MainloopSm90TmaGmmaWarpSpecializedILi5ENS5_IJNS4_1CILi1EEESB_SB_EEENS1_32KernelTmaWarpSpecializedPingpongEEENS5_IJNSA_ILi64EEENSA_ILi256EEENSA_ILi32EEEEEEfNS5_IJlSB_lEEEfSJ_NS4_8TiledMMAINS4_8MMA_AtomIJNS4_4SM904GMMA30MMA_64x256x8_F32TF32TF32_SS_TNILNSN_7ScaleInE1ELSP_1EEEEEENS4_6LayoutISC_NS5_IJNSA_ILi0EEEST_ST_EEEEENS5_IJNS4_10UnderscoreESW_SW_EEEEENS4_13SM90_TMA_LOADENS4_14ComposedLayoutINS4_7SwizzleILi3ELi4ELi3EEENS4_18smem_ptr_flag_bitsILi32EEENSS_INS5_IJNSA_ILi8EEESH_EEENS5_IJSH_SB_EEEEEEEvNS4_8identityESZ_S19_vS1A_EENS_8epilogue10collective6detail29Sm90TmaWarpSpecializedAdapterINS1D_15DefaultEpilogueIfSJ_SJ_NS1C_6thread17LinearCombinationIfLi1EffLNS1H_9ScaleType4KindE0ELNS_15FloatRoundStyleE2EfEENS1_15EpilogueDefaultEEEEEvvEEEEvNT_6ParamsE,"",@"SHT_CUDA_INFO"
	.sectionflags	@""
	.align	4


	//----- nvinfo : EIATTR_CUDA_API_VERSION
	.align		4
        /*0000*/ 	.byte	0x04, 0x37
        /*0002*/ 	.short	(.L_21 - .L_20)
.L_20:
        /*0004*/ 	.word	0x00000082


	//----- nvinfo : EIATTR_KPARAM_INFO
	.align		4
.L_21:
        /*0008*/ 	.byte	0x04, 0x17
        /*000a*/ 	.short	(.L_23 - .L_22)
.L_22:
        /*000c*/ 	.word	0x00000000
        /*0010*/ 	.short	0x0000
        /*0012*/ 	.short	0x0070
        /*0014*/ 	.byte	0x00, 0xf0, 0x01, 0x10


	//----- nvinfo : EIATTR_SPARSE_MMA_MASK
	.align		4
.L_23:
        /*0018*/ 	.byte	0x03, 0x50
        /*001a*/ 	.short	0x0000


	//----- nvinfo : EIATTR_MAXREG_COUNT
	.align		4
        /*001c*/ 	.byte	0x03, 0x1b
        /*001e*/ 	.short	0x00a8


	//----- nvinfo : EIATTR_NUM_BARRIERS
	.align		4
        /*0020*/ 	.byte	0x02, 0x4c
        /*0022*/ 	.byte	0x01
	.zero		1


	//----- nvinfo : EIATTR_EXTERNS
	.align		4
        /*0024*/ 	.byte	0x04, 0x0f
        /*0026*/ 	.short	(.L_25 - .L_24)


	//   ....[0]....
	.align		4
.L_24:
        /*0028*/ 	.word	index@(__assertfail)


	//----- nvinfo : EIATTR_ANNOTATIONS
	.align		4
.L_25:
        /*002c*/ 	.byte	0x04, 0x55
        /*002e*/ 	.short	(.L_27 - .L_26)


	//   ....[0]....
.L_26:
        /*0030*/ 	.word	0x00000001
        /*0034*/ 	.byte	0xf0, 0x0a, 0x00, 0x00, 0x01, 0x00, 0x00, 0x00, 0xb0, 0x84, 0x00, 0x00, 0x01, 0x00, 0x00, 0x00
        /*0044*/ 	.byte	0xc0, 0x90, 0x00, 0x00


	//----- nvinfo : EIATTR_MERCURY_ISA_VERSION
	.align		4
.L_27:
        /*0048*/ 	.byte	0x03, 0x5f
        /*004a*/ 	.short	0x0101


	//----- nvinfo : EIATTR_INT_WARP_WIDE_INSTR_OFFSETS
	.align		4
        /*004c*/ 	.byte	0x04, 0x31
        /*004e*/ 	.short	(.L_29 - .L_28)


	//   ....[0]....
.L_28:
        /*0050*/ 	.word	0x00000400


	//   ....[1]....
        /*0054*/ 	.word	0x00000420


	//   ....[2]....
        /*0058*/ 	.word	0x000004a0


	//   ....[3]....
        /*005c*/ 	.word	0x000004b0


	//   ....[4]....
        /*0060*/ 	.word	0x000004c0


	//   ....[5]....
        /*0064*/ 	.word	0x000004e0


	//   ....[6]....
        /*0068*/ 	.word	0x00000570


	//   ....[7]....
        /*006c*/ 	.word	0x00000590


	//----- nvinfo : EIATTR_COOP_GROUP_MASK_REGIDS
	.align		4
.L_29:
        /*0070*/ 	.byte	0x04, 0x29
        /*0072*/ 	.short	(.L_31 - .L_30)


	//   ....[0]....
.L_30:
        /*0074*/ 	.word	0xffffffff


	//   ....[1]....
        /*0078*/ 	.word	0xffffffff


	//   ....[2]....
        /*007c*/ 	.word	0xffffffff


	//   ....[3]....
        /*0080*/ 	.word	0xffffffff


	//   ....[4]....
        /*0084*/ 	.word	0xffffffff


	//   ....[5]....
        /*0088*/ 	.word	0xffffffff


	//----- nvinfo : EIATTR_COOP_GROUP_INSTR_OFFSETS
	.align		4
.L_31:
        /*008c*/ 	.byte	0x04, 0x28
        /*008e*/ 	.short	(.L_33 - .L_32)


	//   ....[0]....
.L_32:
        /*0090*/ 	.word	0x00000070


	//   ....[1]....
        /*0094*/ 	.word	0x00000080


	//   ....[2]....
        /*0098*/ 	.word	0x00000140


	//   ....[3]....
        /*009c*/ 	.word	0x000002f0


	//   ....[4]....
        /*00a0*/ 	.word	0x00000330


	//   ....[5]....
        /*00a4*/ 	.word	0x00000380


	//----- nvinfo : EIATTR_REG_RECONFIG
	.align		4
.L_33:
        /*00a8*/ 	.byte	0x01, 0x54
	.zero		2


	//----- nvinfo : EIATTR_SYSCALL_OFFSETS
	.align		4
        /*00ac*/ 	.byte	0x04, 0x46
        /*00ae*/ 	.short	(.L_35 - .L_34)


	//   ....[0]....
.L_34:
        /*00b0*/ 	.word	0x000015a0


	//----- nvinfo : EIATTR_MBARRIER_INSTR_OFFSETS
	.align		4
.L_35:
        /*00b4*/ 	.byte	0x04, 0x39
        /*00b6*/ 	.short	(.L_37 - .L_36)


	//   ....[0]....
.L_36:
        /*00b8*/ 	.word	0x00000240
        /*00bc*/ 	.word	0x000000ff
        /*00c0*/ 	.word	0x00000000
        /*00c4*/ 	.short	0x0100
        /*00c6*/ 	.byte	0x08
	.zero		1


	//   ....[1]....
        /*00c8*/ 	.word	0x00000250
        /*00cc*/ 	.word	0x000000ff
        /*00d0*/ 	.word	0x00000028
        /*00d4*/ 	.short	0x0100
        /*00d6*/ 	.byte	0x08
	.zero		1


	//   ....[2]....
        /*00d8*/ 	.word	0x00000260
        /*00dc*/ 	.word	0x000000ff
        /*00e0*/ 	.word	0x00000008
        /*00e4*/ 	.short	0x0100
        /*00e6*/ 	.byte	0x08
	.zero		1


	//   ....[3]....
        /*00e8*/ 	.word	0x00000270
        /*00ec*/ 	.word	0x000000ff
        /*00f0*/ 	.word	0x00000030
        /*00f4*/ 	.short	0x0100
        /*00f6*/ 	.byte	0x08
	.zero		1


	//   ....[4]....
        /*00f8*/ 	.word	0x00000280
        /*00fc*/ 	.word	0x000000ff
        /*0100*/ 	.word	0x00000010
        /*0104*/ 	.short	0x0100
        /*0106*/ 	.byte	0x08
	.zero		1


	//   ....[5]....
        /*0108*/ 	.word	0x00000290
        /*010c*/ 	.word	0x000000ff
        /*0110*/ 	.word	0x00000038
        /*0114*/ 	.short	0x0100
        /*0116*/ 	.byte	0x08
	.zero		1


	//   ....[6]....
        /*0118*/ 	.word	0x000002a0
        /*011c*/ 	.word	0x000000ff
        /*0120*/ 	.word	0x00000018
        /*0124*/ 	.short	0x0100
        /*0126*/ 	.byte	0x08
	.zero		1


	//   ....[7]....
        /*0128*/ 	.word	0x000002b0
        /*012c*/ 	.word	0x000000ff
        /*0130*/ 	.word	0x00000040
        /*0134*/ 	.short	0x0100
        /*0136*/ 	.byte	0x08
	.zero		1


	//   ....[8]....
        /*0138*/ 	.word	0x000002c0
        /*013c*/ 	.word	0x000000ff
        /*0140*/ 	.word	0x00000020
        /*0144*/ 	.short	0x0100
        /*0146*/ 	.byte	0x08
	.zero		1


	//   ....[9]....
        /*0148*/ 	.word	0x000002d0
        /*014c*/ 	.word	0x000000ff
        /*0150*/ 	.word	0x00000048
        /*0154*/ 	.short	0x0100
        /*0156*/ 	.byte	0x08
	.zero		1


	//   ....[10]....
        /*0158*/ 	.word	0x000005d0
        /*015c*/ 	.word	0x000000ff
        /*0160*/ 	.word	0x00000080
        /*0164*/ 	.short	0x0100
        /*0166*/ 	.byte	0x08
	.zero		1


	//   ....[11]....
        /*0168*/ 	.word	0x00000640
        /*016c*/ 	.word	0x000000ff
        /*0170*/ 	.word	0x00000088
        /*0174*/ 	.short	0x0100
        /*0176*/ 	.byte	0x08
	.zero		1


	//   ....[12]....
        /*0178*/ 	.word	0x00000660
        /*017c*/ 	.word	0x000000ff
        /*0180*/ 	.word	0x00000060
        /*0184*/ 	.short	0x0100
        /*0186*/ 	.byte	0x09
	.zero		1


	//   ....[13]....
        /*0188*/ 	.word	0x00000670
        /*018c*/ 	.word	0x000000ff
        /*0190*/ 	.word	0x00000068
        /*0194*/ 	.short	0x0100
        /*0196*/ 	.byte	0x09
	.zero		1


	//   ....[14]....
        /*0198*/ 	.word	0x00000680
        /*019c*/ 	.word	0x000000ff
        /*01a0*/ 	.word	0x00000070
        /*01a4*/ 	.short	0x0100
        /*01a6*/ 	.byte	0x09
	.zero		1


	//   ....[15]....
        /*01a8*/ 	.word	0x00000690
        /*01ac*/ 	.word	0x000000ff
        /*01b0*/ 	.word	0x00000078
        /*01b4*/ 	.short	0x0100
        /*01b6*/ 	.byte	0x09
	.zero		1


	//   ....[16]....
        /*01b8*/ 	.word	0x00001480
        /*01bc*/ 	.word	0x0000009d
        /*01c0*/ 	.word	0x00000000
        /*01c4*/ 	.short	0x010a
        /*01c6*/ 	.byte	0x2a
	.zero		1


	//   ....[17]....
        /*01c8*/ 	.word	0x00001620
        /*01cc*/ 	.word	0x00000003
        /*01d0*/ 	.word	0x00000000
        /*01d4*/ 	.short	0x010a
        /*01d6*/ 	.byte	0x3f
	.zero		1


	//   ....[18]....
        /*01d8*/ 	.word	0x00001680
        /*01dc*/ 	.word	0x00000003
        /*01e0*/ 	.word	0x00000000
        /*01e4*/ 	.short	0x010a
        /*01e6*/ 	.byte	0x3f
	.zero		1


	//   ....[19]....
        /*01e8*/ 	.word	0x00001a10
        /*01ec*/ 	.word	0x000000ff
        /*01f0*/ 	.word	0x00000000
        /*01f4*/ 	.short	0x010a
        /*01f6*/ 	.byte	0x04
	.zero		1


	//   ....[20]....
        /*01f8*/ 	.word	0x00001a50
        /*01fc*/ 	.word	0x000000ff
        /*0200*/ 	.word	0x00000000
        /*0204*/ 	.short	0x010a
        /*0206*/ 	.byte	0x04
	.zero		1


	//   ....[21]....
        /*0208*/ 	.word	0x00001ce0
        /*020c*/ 	.word	0x000000ff
        /*0210*/ 	.word	0x00000000
        /*0214*/ 	.short	0x0101
        /*0216*/ 	.byte	0x04
	.zero		1


	//   ....[22]....
        /*0218*/ 	.word	0x00001dd0
        /*021c*/ 	.word	0x0000009e
        /*0220*/ 	.word	0x00000000
        /*0224*/ 	.short	0x0101
        /*0226*/ 	.byte	0x2d
	.zero		1


	//   ....[23]....
        /*0228*/ 	.word	0x00001ea0
        /*022c*/ 	.word	0x000000ff
        /*0230*/ 	.word	0x00000000
        /*0234*/ 	.short	0x0101
        /*0236*/ 	.byte	0x06
	.zero		1


	//   ....[24]....
        /*0238*/ 	.word	0x00001f50
        /*023c*/ 	.word	0x0000009d
        /*0240*/ 	.word	0x00000010
        /*0244*/ 	.short	0x010a
        /*0246*/ 	.byte	0x2a
	.zero		1


	//   ....[25]....
        /*0248*/ 	.word	0x000084d0
        /*024c*/ 	.word	0x000000a0
        /*0250*/ 	.word	0x00000000
        /*0254*/ 	.short	0x0101
        /*0256*/ 	.byte	0x2d
	.zero		1


	//   ....[26]....
        /*0258*/ 	.word	0x00008e30
        /*025c*/ 	.word	0x0000000a
        /*0260*/ 	.word	0x00000028
        /*0264*/ 	.short	0x010a
        /*0266*/ 	.byte	0x3f
	.zero		1


	//   ....[27]....
        /*0268*/ 	.word	0x000091d0
        /*026c*/ 	.word	0x00000005
        /*0270*/ 	.word	0x00000088
        /*0274*/ 	.short	0x0101
        /*0276*/ 	.byte	0x3f
	.zero		1


	//   ....[28]....
        /*0278*/ 	.word	0x00009950
        /*027c*/ 	.word	0x00000009
        /*0280*/ 	.word	0x00000000
        /*0284*/ 	.short	0x010a
        /*0286*/ 	.byte	0x3f
	.zero		1


	//   ....[29]....
        /*0288*/ 	.word	0x000099d0
        /*028c*/ 	.word	0x00000008
        /*0290*/ 	.word	0x00000000
        /*0294*/ 	.short	0x010a
        /*0296*/ 	.byte	0x3f
	.zero		1


	//   ....[30]....
        /*0298*/ 	.word	0x00009a60
        /*029c*/ 	.word	0x00000009
        /*02a0*/ 	.word	0x00000000
        /*02a4*/ 	.short	0x010a
        /*02a6*/ 	.byte	0x3f
	.zero		1


	//   ....[31]....
        /*02a8*/ 	.word	0x00009af0
        /*02ac*/ 	.word	0x00000006
        /*02b0*/ 	.word	0x00000000
        /*02b4*/ 	.short	0x010a
        /*02b6*/ 	.byte	0x3f
	.zero		1


	//   ....[32]....
        /*02b8*/ 	.word	0x00009b80
        /*02bc*/ 	.word	0x00000003
        /*02c0*/ 	.word	0x00000000
        /*02c4*/ 	.short	0x010a
        /*02c6*/ 	.byte	0x3f
	.zero		1


	//   ....[33]....
        /*02c8*/ 	.word	0x00009be0
        /*02cc*/ 	.word	0x0000009f
        /*02d0*/ 	.word	0x00000000
        /*02d4*/ 	.short	0x010a
        /*02d6*/ 	.byte	0x3f
	.zero		1


	//   ....[34]....
        /*02d8*/ 	.word	0x00009c30
        /*02dc*/ 	.word	0x00000003
        /*02e0*/ 	.word	0x00000000
        /*02e4*/ 	.short	0x010a
        /*02e6*/ 	.byte	0x3f
	.zero		1


	//   ....[35]....
        /*02e8*/ 	.word	0x00009c90
        /*02ec*/ 	.word	0x00000004
        /*02f0*/ 	.word	0x00000000
        /*02f4*/ 	.short	0x010a
        /*02f6*/ 	.byte	0x3f
	.zero		1


	//   ....[36]....
        /*02f8*/ 	.word	0x00009ce0
        /*02fc*/ 	.word	0x0000009f
        /*0300*/ 	.word	0x00000010
        /*0304*/ 	.short	0x010a
        /*0306*/ 	.byte	0x3f
	.zero		1


	//   ....[37]....
        /*0308*/ 	.word	0x00009db0
        /*030c*/ 	.word	0x0000000a
        /*0310*/ 	.word	0x00000028
        /*0314*/ 	.short	0x010a
        /*0316*/ 	.byte	0x3f
	.zero		1


	//   ....[38]....
        /*0318*/ 	.word	0x00009e80
        /*031c*/ 	.word	0x00000009
        /*0320*/ 	.word	0x00000000
        /*0324*/ 	.short	0x010a
        /*0326*/ 	.byte	0x3f
	.zero		1


	//   ....[39]....
        /*0328*/ 	.word	0x00009ed0
        /*032c*/ 	.word	0x00000008
        /*0330*/ 	.word	0x00000000
        /*0334*/ 	.short	0x010a
        /*0336*/ 	.byte	0x3f
	.zero		1


	//   ....[40]....
        /*0338*/ 	.word	0x00009f20
        /*033c*/ 	.word	0x00000009
        /*0340*/ 	.word	0x00000000
        /*0344*/ 	.short	0x010a
        /*0346*/ 	.byte	0x3f
	.zero		1


	//   ....[41]....
        /*0348*/ 	.word	0x00009f70
        /*034c*/ 	.word	0x00000006
        /*0350*/ 	.word	0x00000000
        /*0354*/ 	.short	0x010a
        /*0356*/ 	.byte	0x3f
	.zero		1


	//----- nvinfo : EIATTR_NUM_MBARRIERS
	.align		4
.L_37:
        /*0358*/ 	.byte	0x03, 0x38
        /*035a*/ 	.short	0x0010


	//----- nvinfo : EIATTR_EXIT_INSTR_OFFSETS
	.align		4
        /*035c*/ 	.byte	0x04, 0x1c
        /*035e*/ 	.short	(.L_39 - .L_38)


	//   ....[0]....
.L_38:
        /*0360*/ 	.word	0x000011a0


	//   ....[1]....
        /*0364*/ 	.word	0x00001200


	//   ....[2]....
        /*0368*/ 	.word	0x00008b60


	//   ....[3]....
        /*036c*/ 	.word	0x00008b90


	//   ....[4]....
        /*0370*/ 	.word	0x00009bd0


	//----- nvinfo : EIATTR_MAX_THREADS
	.align		4
.L_39:
        /*0374*/ 	.byte	0x04, 0x05
        /*0376*/ 	.short	(.L_41 - .L_40)
.L_40:
        /*0378*/ 	.word	0x00000180
        /*037c*/ 	.word	0x00000001
        /*0380*/ 	.word	0x00000001


	//----- nvinfo : EIATTR_CRS_STACK_SIZE
	.align		4
.L_41:
        /*0384*/ 	.byte	0x04, 0x1e
        /*0386*/ 	.short	(.L_43 - .L_42)
.L_42:
        /*0388*/ 	.word	0x00000000


	//----- nvinfo : EIATTR_CBANK_PARAM_SIZE
	.align		4
.L_43:
        /*038c*/ 	.byte	0x03, 0x19
        /*038e*/ 	.short	0x0470


	//----- nvinfo : EIATTR_PARAM_CBANK
	.align		4
        /*0390*/ 	.byte	0x04, 0x0a
        /*0392*/ 	.short	(.L_45 - .L_44)
	.align		4
.L_44:
        /*0394*/ 	.word	index@(.nv.constant0._ZN7cutlass13device_kernelINS_4gemm6kernel13GemmUniversalIN4cute5tupleIJiiiiEEENS1_10collective13CollectiveMmaINS1_34MainloopSm90TmaGmmaWarpSpecializedILi5ENS5_IJNS4_1CILi1EEESB_SB_EEENS1_32KernelTmaWarpSpecializedPingpongEEENS5_IJNSA_ILi64EEENSA_ILi256EEENSA_ILi32EEEEEEfNS5_IJlSB_lEEEfSJ_NS4_8TiledMMAINS4_8MMA_AtomIJNS4_4SM904GMMA30MMA_64x256x8_F32TF32TF32_SS_TNILNSN_7ScaleInE1ELSP_1EEEEEENS4_6LayoutISC_NS5_IJNSA_ILi0EEEST_ST_EEEEENS5_IJNS4_10UnderscoreESW_SW_EEEEENS4_13SM90_TMA_LOADENS4_14ComposedLayoutINS4_7SwizzleILi3ELi4ELi3EEENS4_18smem_ptr_flag_bitsILi32EEENSS_INS5_IJNSA_ILi8EEESH_EEENS5_IJSH_SB_EEEEEEEvNS4_8identityESZ_S19_vS1A_EENS_8epilogue10collective6detail29Sm90TmaWarpSpecializedAdapterINS1D_15DefaultEpilogueIfSJ_SJ_NS1C_6thread17LinearCombinationIfLi1EffLNS1H_9ScaleType4KindE0ELNS_15FloatRoundStyleE2EfEENS1_15EpilogueDefaultEEEEEvvEEEEvNT_6ParamsE)
        /*0398*/ 	.short	0x0210
        /*039a*/ 	.short	0x0470


	//----- nvinfo : EIATTR_SW_WAR
	.align		4
.L_45:
        /*039c*/ 	.byte	0x04, 0x36
        /*039e*/ 	.short	(.L_47 - .L_46)
.L_46:
        /*03a0*/ 	.word	0x00000008
.L_47:


//--------------------- .nv.callgraph             --------------------------
	.section	.nv.callgraph,"",@"SHT_CUDA_CALLGRAPH"
	.align	4
	.sectionentsize	8
	.align		4
        /*0000*/ 	.word	0x00000000
	.align		4
        /*0004*/ 	.word	0xffffffff
	.align		4
        /*0008*/ 	.word	index@(_ZN7cutlass13device_kernelINS_4gemm6kernel13GemmUniversalIN4cute5tupleIJiiiiEEENS1_10collective13CollectiveMmaINS1_34MainloopSm90TmaGmmaWarpSpecializedILi5ENS5_IJNS4_1CILi1EEESB_SB_EEENS1_32KernelTmaWarpSpecializedPingpongEEENS5_IJNSA_ILi64EEENSA_ILi256EEENSA_ILi32EEEEEEfNS5_IJlSB_lEEEfSJ_NS4_8TiledMMAINS4_8MMA_AtomIJNS4_4SM904GMMA30MMA_64x256x8_F32TF32TF32_SS_TNILNSN_7ScaleInE1ELSP_1EEEEEENS4_6LayoutISC_NS5_IJNSA_ILi0EEEST_ST_EEEEENS5_IJNS4_10UnderscoreESW_SW_EEEEENS4_13SM90_TMA_LOADENS4_14ComposedLayoutINS4_7SwizzleILi3ELi4ELi3EEENS4_18smem_ptr_flag_bitsILi32EEENSS_INS5_IJNSA_ILi8EEESH_EEENS5_IJSH_SB_EEEEEEEvNS4_8identityESZ_S19_vS1A_EENS_8epilogue10collective6detail29Sm90TmaWarpSpecializedAdapterINS1D_15DefaultEpilogueIfSJ_SJ_NS1C_6thread17LinearCombinationIfLi1EffLNS1H_9ScaleType4KindE0ELNS_15FloatRoundStyleE2EfEENS1_15EpilogueDefaultEEEEEvvEEEEvNT_6ParamsE)
	.align		4
        /*000c*/ 	.word	index@(__assertfail)
	.align		4
        /*0010*/ 	.word	0x00000000
	.align		4
        /*0014*/ 	.word	0xfffffffe
	.align		4
        /*0018*/ 	.word	0x00000000
	.align		4
        /*001c*/ 	.word	0xfffffffd
	.align		4
        /*0020*/ 	.word	0x00000000
	.align		4
        /*0024*/ 	.word	0xfffffffc


//--------------------- .nv.constant4             --------------------------
	.section	.nv.constant4,"a",@progbits
	.align	8
	.align		8
.nv.constant4:
        /*0000*/ 	.dword	__assertfail
	.align		8
        /*0008*/ 	.dword	__unnamed_1
	.align		8
        /*0010*/ 	.dword	_ZN40_INTERNAL_d204f843_4_k_cu_343959e2_339884cuda3std3__45__cpo5beginE
	.align		8
        /*0018*/ 	.dword	_ZN40_INTERNAL_d204f843_4_k_cu_343959e2_339884cuda3std3__45__cpo3endE
	.align		8
        /*0020*/ 	.dword	_ZN40_INTERNAL_d204f843_4_k_cu_343959e2_339884cuda3std3__45__cpo6cbeginE
	.align		8
        /*0028*/ 	.dword	_ZN40_INTERNAL_d204f843_4_k_cu_343959e2_339884cuda3std3__45__cpo4cendE
	.align		8
        /*0030*/ 	.dword	_ZN40_INTERNAL_d204f843_4_k_cu_343959e2_339884cuda3std3__442_GLOBAL__N__d204f843_4_k_cu_343959e2_339886ignoreE
	.align		8
        /*0038*/ 	.dword	_ZN40_INTERNAL_d204f843_4_k_cu_343959e2_339884cuda3std3__419piecewise_constructE
	.align		8
        /*0040*/ 	.dword	_ZN40_INTERNAL_d204f843_4_k_cu_343959e2_339884cuda3std3__48in_placeE
	.align		8
        /*0048*/ 	.dword	_ZN40_INTERNAL_d204f843_4_k_cu_343959e2_339884cuda3std6ranges3__45__cpo4swapE
	.align		8
        /*0050*/ 	.dword	_ZN40_INTERNAL_d204f843_4_k_cu_343959e2_339884cuda3std6ranges3__45__cpo9iter_moveE
	.align		8
        /*0058*/ 	.dword	_ZN40_INTERNAL_d204f843_4_k_cu_343959e2_339884cute7productE
	.align		8
        /*0060*/ 	.dword	_ZN40_INTERNAL_d204f843_4_k_cu_343959e2_339884cute1_E
	.align		8
        /*0068*/ 	.dword	$str$22
	.align		8
        /*0070*/ 	.dword	$str$23


//--------------------- .text._ZN7cutlass13device_kernelINS_4gemm6kernel13GemmUniversalIN4cute5tupleIJiiiiEEENS1_10collective13CollectiveMmaINS1_34MainloopSm90TmaGmmaWarpSpecializedILi5ENS5_IJNS4_1CILi1EEESB_SB_EEENS1_32KernelTmaWarpSpecializedPingpongEEENS5_IJNSA_ILi64EEENSA_ILi256EEENSA_ILi32EEEEEEfNS5_IJlSB_lEEEfSJ_NS4_8TiledMMAINS4_8MMA_AtomIJNS4_4SM904GMMA30MMA_64x256x8_F32TF32TF32_SS_TNILNSN_7ScaleInE1ELSP_1EEEEEENS4_6LayoutISC_NS5_IJNSA_ILi0EEEST_ST_EEEEENS5_IJNS4_10UnderscoreESW_SW_EEEEENS4_13SM90_TMA_LOADENS4_14ComposedLayoutINS4_7SwizzleILi3ELi4ELi3EEENS4_18smem_ptr_flag_bitsILi32EEENSS_INS5_IJNSA_ILi8EEESH_EEENS5_IJSH_SB_EEEEEEEvNS4_8identityESZ_S19_vS1A_EENS_8epilogue10collective6detail29Sm90TmaWarpSpecializedAdapterINS1D_15DefaultEpilogueIfSJ_SJ_NS1C_6thread17LinearCombinationIfLi1EffLNS1H_9ScaleType4KindE0ELNS_15FloatRoundStyleE2EfEENS1_15EpilogueDefaultEEEEEvvEEEEvNT_6ParamsE --------------------------
	.section	.text._ZN7cutlass13device_kernelINS_4gemm6kernel13GemmUniversalIN4cute5tupleIJiiiiEEENS1_10collective13CollectiveMmaINS1_34MainloopSm90TmaGmmaWarpSpecializedILi5ENS5_IJNS4_1CILi1EEESB_SB_EEENS1_32KernelTmaWarpSpecializedPingpongEEENS5_IJNSA_ILi64EEENSA_ILi256EEENSA_ILi32EEEEEEfNS5_IJlSB_lEEEfSJ_NS4_8TiledMMAINS4_8MMA_AtomIJNS4_4SM904GMMA30MMA_64x256x8_F32TF32TF32_SS_TNILNSN_7ScaleInE1ELSP_1EEEEEENS4_6LayoutISC_NS5_IJNSA_ILi0EEEST_ST_EEEEENS5_IJNS4_10UnderscoreESW_SW_EEEEENS4_13SM90_TMA_LOADENS4_14ComposedLayoutINS4_7SwizzleILi3ELi4ELi3EEENS4_18smem_ptr_flag_bitsILi32EEENSS_INS5_IJNSA_ILi8EEESH_EEENS5_IJSH_SB_EEEEEEEvNS4_8identityESZ_S19_vS1A_EENS_8epilogue10collective6detail29Sm90TmaWarpSpecializedAdapterINS1D_15DefaultEpilogueIfSJ_SJ_NS1C_6thread17LinearCombinationIfLi1EffLNS1H_9ScaleType4KindE0ELNS_15FloatRoundStyleE2EfEENS1_15EpilogueDefaultEEEEEvvEEEEvNT_6ParamsE,"ax",@progbits
	.align	128
.text._ZN7cutlass13device_kernelINS_4gemm6kernel13GemmUniversalIN4cute5tupleIJiiiiEEENS1_10collective13CollectiveMmaINS1_34MainloopSm90TmaGmmaWarpSpecializedILi5ENS5_IJNS4_1CILi1EEESB_SB_EEENS1_32KernelTmaWarpSpecializedPingpongEEENS5_IJNSA_ILi64EEENSA_ILi256EEENSA_ILi32EEEEEEfNS5_IJlSB_lEEEfSJ_NS4_8TiledMMAINS4_8MMA_AtomIJNS4_4SM904GMMA30MMA_64x256x8_F32TF32TF32_SS_TNILNSN_7ScaleInE1ELSP_1EEEEEENS4_6LayoutISC_NS5_IJNSA_ILi0EEEST_ST_EEEEENS5_IJNS4_10UnderscoreESW_SW_EEEEENS4_13SM90_TMA_LOADENS4_14ComposedLayoutINS4_7SwizzleILi3ELi4ELi3EEENS4_18smem_ptr_flag_bitsILi32EEENSS_INS5_IJNSA_ILi8EEESH_EEENS5_IJSH_SB_EEEEEEEvNS4_8identityESZ_S19_vS1A_EENS_8epilogue10collective6detail29Sm90TmaWarpSpecializedAdapterINS1D_15DefaultEpilogueIfSJ_SJ_NS1C_6thread17LinearCombinationIfLi1EffLNS1H_9ScaleType4KindE0ELNS_15FloatRoundStyleE2EfEENS1_15EpilogueDefaultEEEEEvvEEEEvNT_6ParamsE:
        .type           _ZN7cutlass13device_kernelINS_4gemm6kernel13GemmUniversalIN4cute5tupleIJiiiiEEENS1_10collective13CollectiveMmaINS1_34MainloopSm90TmaGmmaWarpSpecializedILi5ENS5_IJNS4_1CILi1EEESB_SB_EEENS1_32KernelTmaWarpSpecializedPingpongEEENS5_IJNSA_ILi64EEENSA_ILi256EEENSA_ILi32EEEEEEfNS5_IJlSB_lEEEfSJ_NS4_8TiledMMAINS4_8MMA_AtomIJNS4_4SM904GMMA30MMA_64x256x8_F32TF32TF32_SS_TNILNSN_7ScaleInE1ELSP_1EEEEEENS4_6LayoutISC_NS5_IJNSA_ILi0EEEST_ST_EEEEENS5_IJNS4_10UnderscoreESW_SW_EEEEENS4_13SM90_TMA_LOADENS4_14ComposedLayoutINS4_7SwizzleILi3ELi4ELi3EEENS4_18smem_ptr_flag_bitsILi32EEENSS_INS5_IJNSA_ILi8EEESH_EEENS5_IJSH_SB_EEEEEEEvNS4_8identityESZ_S19_vS1A_EENS_8epilogue10collective6detail29Sm90TmaWarpSpecializedAdapterINS1D_15DefaultEpilogueIfSJ_SJ_NS1C_6thread17LinearCombinationIfLi1EffLNS1H_9ScaleType4KindE0ELNS_15FloatRoundStyleE2EfEENS1_15EpilogueDefaultEEEEEvvEEEEvNT_6ParamsE,@function
        .size           _ZN7cutlass13device_kernelINS_4gemm6kernel13GemmUniversalIN4cute5tupleIJiiiiEEENS1_10collective13CollectiveMmaINS1_34MainloopSm90TmaGmmaWarpSpecializedILi5ENS5_IJNS4_1CILi1EEESB_SB_EEENS1_32KernelTmaWarpSpecializedPingpongEEENS5_IJNSA_ILi64EEENSA_ILi256EEENSA_ILi32EEEEEEfNS5_IJlSB_lEEEfSJ_NS4_8TiledMMAINS4_8MMA_AtomIJNS4_4SM904GMMA30MMA_64x256x8_F32TF32TF32_SS_TNILNSN_7ScaleInE1ELSP_1EEEEEENS4_6LayoutISC_NS5_IJNSA_ILi0EEEST_ST_EEEEENS5_IJNS4_10UnderscoreESW_SW_EEEEENS4_13SM90_TMA_LOADENS4_14ComposedLayoutINS4_7SwizzleILi3ELi4ELi3EEENS4_18smem_ptr_flag_bitsILi32EEENSS_INS5_IJNSA_ILi8EEESH_EEENS5_IJSH_SB_EEEEEEEvNS4_8identityESZ_S19_vS1A_EENS_8epilogue10collective6detail29Sm90TmaWarpSpecializedAdapterINS1D_15DefaultEpilogueIfSJ_SJ_NS1C_6thread17LinearCombinationIfLi1EffLNS1H_9ScaleType4KindE0ELNS_15FloatRoundStyleE2EfEENS1_15EpilogueDefaultEEEEEvvEEEEvNT_6ParamsE,(.L_x_327 - _ZN7cutlass13device_kernelINS_4gemm6kernel13GemmUniversalIN4cute5tupleIJiiiiEEENS1_10collective13CollectiveMmaINS1_34MainloopSm90TmaGmmaWarpSpecializedILi5ENS5_IJNS4_1CILi1EEESB_SB_EEENS1_32KernelTmaWarpSpecializedPingpongEEENS5_IJNSA_ILi64EEENSA_ILi256EEENSA_ILi32EEEEEEfNS5_IJlSB_lEEEfSJ_NS4_8TiledMMAINS4_8MMA_AtomIJNS4_4SM904GMMA30MMA_64x256x8_F32TF32TF32_SS_TNILNSN_7ScaleInE1ELSP_1EEEEEENS4_6LayoutISC_NS5_IJNSA_ILi0EEEST_ST_EEEEENS5_IJNS4_10UnderscoreESW_SW_EEEEENS4_13SM90_TMA_LOADENS4_14ComposedLayoutINS4_7SwizzleILi3ELi4ELi3EEENS4_18smem_ptr_flag_bitsILi32EEENSS_INS5_IJNSA_ILi8EEESH_EEENS5_IJSH_SB_EEEEEEEvNS4_8identityESZ_S19_vS1A_EENS_8epilogue10collective6detail29Sm90TmaWarpSpecializedAdapterINS1D_15DefaultEpilogueIfSJ_SJ_NS1C_6thread17LinearCombinationIfLi1EffLNS1H_9ScaleType4KindE0ELNS_15FloatRoundStyleE2EfEENS1_15EpilogueDefaultEEEEEvvEEEEvNT_6ParamsE)
        .other          _ZN7cutlass13device_kernelINS_4gemm6kernel13GemmUniversalIN4cute5tupleIJiiiiEEENS1_10collective13CollectiveMmaINS1_34MainloopSm90TmaGmmaWarpSpecializedILi5ENS5_IJNS4_1CILi1EEESB_SB_EEENS1_32KernelTmaWarpSpecializedPingpongEEENS5_IJNSA_ILi64EEENSA_ILi256EEENSA_ILi32EEEEEEfNS5_IJlSB_lEEEfSJ_NS4_8TiledMMAINS4_8MMA_AtomIJNS4_4SM904GMMA30MMA_64x256x8_F32TF32TF32_SS_TNILNSN_7ScaleInE1ELSP_1EEEEEENS4_6LayoutISC_NS5_IJNSA_ILi0EEEST_ST_EEEEENS5_IJNS4_10UnderscoreESW_SW_EEEEENS4_13SM90_TMA_LOADENS4_14ComposedLayoutINS4_7SwizzleILi3ELi4ELi3EEENS4_18smem_ptr_flag_bitsILi32EEENSS_INS5_IJNSA_ILi8EEESH_EEENS5_IJSH_SB_EEEEEEEvNS4_8identityESZ_S19_vS1A_EENS_8epilogue10collective6detail29Sm90TmaWarpSpecializedAdapterINS1D_15DefaultEpilogueIfSJ_SJ_NS1C_6thread17LinearCombinationIfLi1EffLNS1H_9ScaleType4KindE0ELNS_15FloatRoundStyleE2EfEENS1_15EpilogueDefaultEEEEEvvEEEEvNT_6ParamsE,@"STO_CUDA_ENTRY STV_DEFAULT"
_ZN7cutlass13device_kernelINS_4gemm6kernel13GemmUniversalIN4cute5tupleIJiiiiEEENS1_10collective13CollectiveMmaINS1_34MainloopSm90TmaGmmaWarpSpecializedILi5ENS5_IJNS4_1CILi1EEESB_SB_EEENS1_32KernelTmaWarpSpecializedPingpongEEENS5_IJNSA_ILi64EEENSA_ILi256EEENSA_ILi32EEEEEEfNS5_IJlSB_lEEEfSJ_NS4_8TiledMMAINS4_8MMA_AtomIJNS4_4SM904GMMA30MMA_64x256x8_F32TF32TF32_SS_TNILNSN_7ScaleInE1ELSP_1EEEEEENS4_6LayoutISC_NS5_IJNSA_ILi0EEEST_ST_EEEEENS5_IJNS4_10UnderscoreESW_SW_EEEEENS4_13SM90_TMA_LOADENS4_14ComposedLayoutINS4_7SwizzleILi3ELi4ELi3EEENS4_18smem_ptr_flag_bitsILi32EEENSS_INS5_IJNSA_ILi8EEESH_EEENS5_IJSH_SB_EEEEEEEvNS4_8identityESZ_S19_vS1A_EENS_8epilogue10collective6detail29Sm90TmaWarpSpecializedAdapterINS1D_15DefaultEpilogueIfSJ_SJ_NS1C_6thread17LinearCombinationIfLi1EffLNS1H_9ScaleType4KindE0ELNS_15FloatRoundStyleE2EfEENS1_15EpilogueDefaultEEEEEvvEEEEvNT_6ParamsE:
[----:B------:R-:W0:Y:S02]  /*0000*/  LDC R1, c[0x0][0x28] ;  /* 0x00000a00ff017b82 */ /* 0x000e240000000800 */
[----:B0-----:R-:W-:Y:S01]  /*0010*/  VIADD R1, R1, 0xfffffff8 ;  /* 0xfffffff801017836 */ /* 0x001fe20000000000 */
[----:B------:R-:W0:Y:S01]  /*0020*/  S2R R4, SR_TID.X ;  /* 0x0000000000047919 */ /* 0x000e220000002100 */
[----:B------:R-:W-:Y:S01]  /*0030*/  ELECT P0, URZ, PT ;  /* 0x00000000003f782f */ /* 0x000fe20003800000 */
[----:B------:R-:W-:Y:S01]  /*0040*/  BSSY B0, `(.L_x_0) ;  /* 0x000000f000007945 */ /* 0x000fe20003800000 */
[--C-:B0-----:R-:W-:Y:S02]  /*0050*/  SHF.R.U32.HI R0, RZ, 0x5, R4.reuse ;  /* 0x00000005ff007819 */ /* 0x101fe40000011604 */
[----:B------:R-:W-:-:S03]  /*0060*/  SHF.R.U32.HI R5, RZ, 0x7, R4 ;  /* 0x00000007ff057819 */ /* 0x000fc60000011604 */
[----:B------:R-:W0:Y:S04]  /*0070*/  SHFL.IDX PT, R2, R0, RZ, 0x1f ;  /* 0x00001fff00027589 */ /* 0x000e2800000e0000 */
[----:B------:R1:W2:Y:S01]  /*0080*/  SHFL.IDX PT, R8, R5, RZ, 0x1f ;  /* 0x00001fff05087589 */ /* 0x0002a200000e0000 */
[----:B0-----:R-:W-:-:S13]  /*0090*/  ISETP.NE.OR P0, PT, R2, RZ, !P0 ;  /* 0x000000ff0200720c */ /* 0x001fda0004705670 */
[----:B-12---:R-:W-:Y:S05]  /*00a0*/  @P0 BRA `(.L_x_1) ;  /* 0x0000000000200947 */ /* 0x006fea0003800000 */
[----:B------:R-:W-:Y:S02]  /*00b0*/  ULDC.64 UR4, c[0x0][0x198] ;  /* 0x0000660000047ab9 */ /* 0x000fe40000000a00 */
[----:B------:R-:W-:Y:S02]  /*00c0*/  UIADD3 UR6, UP0, UR4, 0xf0, URZ ;  /* 0x000000f004067890 */ /* 0x000fe4000ff1e03f */
[----:B------:R-:W-:Y:S02]  /*00d0*/  UIADD3 UR4, UP1, UR4, 0x1f0, URZ ;  /* 0x000001f004047890 */ /* 0x000fe4000ff3e03f */
[----:B------:R-:W-:Y:S02]  /*00e0*/  UIADD3.X UR7, URZ, UR5, URZ, UP0, !UPT ;  /* 0x000000053f077290 */ /* 0x000fe400087fe43f */
[----:B------:R-:W-:-:S07]  /*00f0*/  UIADD3.X UR5, URZ, UR5, URZ, UP1, !UPT ;  /* 0x000000053f057290 */ /* 0x000fce0008ffe43f */
[----:B------:R0:W-:Y:S02]  /*0100*/  UTMACCTL.PF [UR6] ;  /* 0x00000000060079b9 */ /* 0x0001e40008040000 */
[----:B------:R0:W-:Y:S02]  /*0110*/  UTMACCTL.PF [UR4] ;  /* 0x00000000040079b9 */ /* 0x0001e40008040000 */
[----:B0-----:R-:W-:Y:S01]  /*0120*/  NOP ;  /* 0x0000000000007918 */ /* 0x001fe20000000000 */
.L_x_1:
[----:B------:R-:W-:Y:S05]  /*0130*/  BSYNC B0 ;  /* 0x0000000000007941 */ /* 0x000fea0003800000 */
.L_x_0:
[----:B------:R-:W0:Y:S02]  /*0140*/  SHFL.IDX PT, R3, R0, RZ, 0x1f ;  /* 0x00001fff00037589 */ /* 0x000e2400000e0000 */
[----:B0-----:R-:W-:-:S13]  /*0150*/  ISETP.NE.AND P0, PT, R3, RZ, PT ;  /* 0x000000ff0300720c */ /* 0x001fda0003f05270 */
[----:B------:R-:W-:Y:S05]  /*0160*/  @P0 BRA `(.L_x_2) ;  /* 0x0000000000600947 */ /* 0x000fea0003800000 */
[----:B------:R-:W0:Y:S01]  /*0170*/  S2UR UR8, SR_CgaCtaId ;  /* 0x00000000000879c3 */ /* 0x000e220000008800 */
[----:B------:R-:W-:Y:S01]  /*0180*/  UMOV UR4, 0x400 ;  /* 0x0000040000047882 */ /* 0x000fe20000000000 */
[----:B------:R-:W-:Y:S01]  /*0190*/  UMOV UR5, 0x1 ;  /* 0x0000000100057882 */ /* 0x000fe20000000000 */
[----:B------:R-:W-:Y:S01]  /*01a0*/  UMOV UR6, 0x80 ;  /* 0x0000008000067882 */ /* 0x000fe20000000000 */
[----:B------:R-:W-:Y:S01]  /*01b0*/  ELECT P0, URZ, PT ;  /* 0x00000000003f782f */ /* 0x000fe20003800000 */
[----:B------:R-:W-:-:S04]  /*01c0*/  UIADD3 UR6, -UR6, 0x100000, URZ ;  /* 0x0010000006067890 */ /* 0x000fc8000fffe13f */
[----:B------:R-:W-:Y:S02]  /*01d0*/  USHF.L.U32 UR7, UR6, 0xb, URZ ;  /* 0x0000000b06077899 */ /* 0x000fe4000800063f */
[----:B------:R-:W-:Y:S02]  /*01e0*/  USHF.L.U32 UR6, UR6, 0x1, URZ ;  /* 0x0000000106067899 */ /* 0x000fe4000800063f */
[----:B0-----:R-:W-:Y:S02]  /*01f0*/  ULEA UR8, UR8, UR4, 0x18 ;  /* 0x0000000408087291 */ /* 0x001fe4000f8ec03f */
[----:B------:R-:W-:-:S04]  /*0200*/  UIADD3 UR4, -UR5, 0x100000, URZ ;  /* 0x0010000005047890 */ /* 0x000fc8000fffe13f */
[----:B------:R-:W-:Y:S02]  /*0210*/  USHF.L.U32 UR5, UR4, 0xb, URZ ;  /* 0x0000000b04057899 */ /* 0x000fe4000800063f */
[----:B------:R-:W-:Y:S01]  /*0220*/  USHF.L.U32 UR4, UR4, 0x1, URZ ;  /* 0x0000000104047899 */ /* 0x000fe2000800063f */
[----:B------:R-:W0:Y:S11]  /*0230*/  FENCE.VIEW.ASYNC.S ;  /* 0x00000000000073c6 */ /* 0x000e360000000000 */
[----:B0-----:R0:W1:Y:S01]  /*0240*/  SYNCS.EXCH.64 URZ, [UR8], UR4 ;  /* 0x00000004083f75b2 */ /* 0x0010620008000100 */
[----:B------:R0:W2:Y:S01]  /*0250*/  SYNCS.EXCH.64 URZ, [UR8+0x28], UR6 ;  /* 0x00002806083f75b2 */ /* 0x0000a20008000100 */
[----:B------:R0:W3:Y:S01]  /*0260*/  SYNCS.EXCH.64 URZ, [UR8+0x8], UR4 ;  /* 0x00000804083f75b2 */ /* 0x0000e20008000100 */
[----:B------:R0:W4:Y:S01]  /*0270*/  SYNCS.EXCH.64 URZ, [UR8+0x30], UR6 ;  /* 0x00003006083f75b2 */ /* 0x0001220008000100 */
[----:B------:R0:W0:Y:S01]  /*0280*/  SYNCS.EXCH.64 URZ, [UR8+0x10], UR4 ;  /* 0x00001004083f75b2 */ /* 0x0000220008000100 */
[----:B------:R0:W0:Y:S01]  /*0290*/  SYNCS.EXCH.64 URZ, [UR8+0x38], UR6 ;  /* 0x00003806083f75b2 */ /* 0x0000220008000100 */
[----:B------:R0:W0:Y:S01]  /*02a0*/  SYNCS.EXCH.64 URZ, [UR8+0x18], UR4 ;  /* 0x00001804083f75b2 */ /* 0x0000220008000100 */
[----:B------:R0:W0:Y:S01]  /*02b0*/  SYNCS.EXCH.64 URZ, [UR8+0x40], UR6 ;  /* 0x00004006083f75b2 */ /* 0x0000220008000100 */
[----:B------:R0:W0:Y:S01]  /*02c0*/  SYNCS.EXCH.64 URZ, [UR8+0x20], UR4 ;  /* 0x00002004083f75b2 */ /* 0x0000220008000100 */
[----:B------:R0:W0:Y:S01]  /*02d0*/  SYNCS.EXCH.64 URZ, [UR8+0x48], UR6 ;  /* 0x00004806083f75b2 */ /* 0x0000220008000100 */
[----:B------:R-:W-:Y:S01]  /*02e0*/  NOP ;  /* 0x0000000000007918 */ /* 0x000fe20000000000 */
.L_x_2:
[----:B------:R-:W5:Y:S01]  /*02f0*/  SHFL.IDX PT, R6, R0, RZ, 0x1f ;  /* 0x00001fff00067589 */ /* 0x000f6200000e0000 */
[----:B------:R-:W-:Y:S01]  /*0300*/  ELECT P0, URZ, PT ;  /* 0x00000000003f782f */ /* 0x000fe20003800000 */
[----:B------:R-:W-:Y:S01]  /*0310*/  NOP ;  /* 0x0000000000007918 */ /* 0x000fe20000000000 */
[----:B------:R-:W-:Y:S01]  /*0320*/  ELECT P1, URZ, PT ;  /* 0x00000000003f782f */ /* 0x000fe20003820000 */
[----:B------:R-:W1:Y:S01]  /*0330*/  SHFL.IDX PT, R3, R0, RZ, 0x1f ;  /* 0x00001fff00037589 */ /* 0x000e6200000e0000 */
[----:B0-----:R-:W-:Y:S01]  /*0340*/  UMOV UR4, 0x20 ;  /* 0x0000002000047882 */ /* 0x001fe20000000000 */
[----:B------:R-:W-:Y:S01]  /*0350*/  UMOV UR11, 0x80 ;  /* 0x00000080000b7882 */ /* 0x000fe20000000000 */
[----:B------:R-:W-:Y:S01]  /*0360*/  NOP ;  /* 0x0000000000007918 */ /* 0x000fe20000000000 */
[C---:B------:R-:W-:Y:S01]  /*0370*/  VIADD R33, R8.reuse, 0xffffffff ;  /* 0xffffffff08217836 */ /* 0x040fe20000000000 */
[----:B------:R-:W0:Y:S01]  /*0380*/  SHFL.IDX PT, R5, R5, RZ, 0x1f ;  /* 0x00001fff05057589 */ /* 0x000e2200000e0000 */
[----:B------:R-:W-:Y:S01]  /*0390*/  ULDC.64 UR36, c[0x0][0x208] ;  /* 0x0000820000247ab9 */ /* 0x000fe20000000a00 */
[----:B------:R-:W-:-:S02]  /*03a0*/  ISETP.NE.AND P2, PT, R8, RZ, PT ;  /* 0x000000ff0800720c */ /* 0x000fc40003f45270 */
[----:B------:R-:W-:Y:S02]  /*03b0*/  ISETP.GE.U32.AND P3, PT, R33, 0x2, PT ;  /* 0x000000022100780c */ /* 0x000fe40003f66070 */
[----:B-----5:R-:W-:Y:S02]  /*03c0*/  ISETP.NE.OR P0, PT, R6, RZ, !P0 ;  /* 0x000000ff0600720c */ /* 0x020fe40004705670 */
[----:B-1----:R-:W-:Y:S02]  /*03d0*/  ISETP.NE.OR P1, PT, R3, RZ, !P1 ;  /* 0x000000ff0300720c */ /* 0x002fe40004f25670 */
[----:B------:R-:W-:-:S04]  /*03e0*/  SHF.R.S32.HI R3, RZ, 0x1f, R2 ;  /* 0x0000001fff037819 */ /* 0x000fc80000011402 */
[----:B------:R-:W-:-:S05]  /*03f0*/  LEA.HI R3, R3, R2, RZ, 0x2 ;  /* 0x0000000203037211 */ /* 0x000fca00078f10ff */
[----:B------:R-:W-:Y:S01]  /*0400*/  VOTEU.ALL UP0, P0 ;  /* 0x00000000003f7886 */ /* 0x000fe20000000000 */
[----:B------:R-:W-:Y:S01]  /*0410*/  LOP3.LUT R3, R3, 0xfffffffc, RZ, 0xc0, !PT ;  /* 0xfffffffc03037812 */ /* 0x000fe200078ec0ff */
[----:B------:R-:W-:-:S03]  /*0420*/  VOTEU.ALL UP1, P1 ;  /* 0x00000000003f7886 */ /* 0x000fc60000820000 */
[----:B------:R-:W1:Y:S01]  /*0430*/  @!UP0 S2UR UR7, SR_CgaCtaId ;  /* 0x00000000000789c3 */ /* 0x000e620000008800 */
[----:B------:R-:W-:Y:S01]  /*0440*/  @!UP0 UMOV UR6, 0x400 ;  /* 0x0000040000068882 */ /* 0x000fe20000000000 */
[----:B------:R-:W-:-:S04]  /*0450*/  @!UP0 UIADD3 UR4, -UR4, 0x100000, URZ ;  /* 0x0010000004048890 */ /* 0x000fc8000fffe13f */
[----:B------:R-:W-:Y:S02]  /*0460*/  @!UP0 USHF.L.U32 UR5, UR4, 0xb, URZ ;  /* 0x0000000b04058899 */ /* 0x000fe4000800063f */
[----:B------:R-:W-:Y:S01]  /*0470*/  @!UP0 USHF.L.U32 UR4, UR4, 0x1, URZ ;  /* 0x0000000104048899 */ /* 0x000fe2000800063f */
[----:B------:R-:W-:Y:S01]  /*0480*/  IMAD.IADD R0, R2, 0x1, -R3 ;  /* 0x0000000102007824 */ /* 0x000fe200078e0a03 */
[----:B------:R-:W-:Y:S01]  /*0490*/  @!UP1 UMOV UR9, 0x400 ;  /* 0x0000040000099882 */ /* 0x000fe20000000000 */
[----:B------:R-:W-:Y:S01]  /*04a0*/  VOTEU.ALL UP2, P1 ;  /* 0x00000000003f7886 */ /* 0x000fe20000840000 */
[----:B------:R-:W-:Y:S01]  /*04b0*/  VOTEU.ALL UP3, P1 ;  /* 0x00000000003f7886 */ /* 0x000fe20000860000 */
[----:B------:R-:W-:Y:S01]  /*04c0*/  VOTEU.ALL UP4, P1 ;  /* 0x00000000003f7886 */ /* 0x000fe20000880000 */
[----:B------:R-:W5:Y:S01]  /*04d0*/  @!UP1 S2UR UR10, SR_CgaCtaId ;  /* 0x00000000000a99c3 */ /* 0x000f620000008800 */
[----:B------:R-:W-:Y:S01]  /*04e0*/  VOTEU.ALL UP5, P1 ;  /* 0x00000000003f7886 */ /* 0x000fe200008a0000 */
[----:B------:R-:W-:-:S04]  /*04f0*/  SHF.R.S32.HI R3, RZ, 0x1f, R4 ;  /* 0x0000001fff037819 */ /* 0x000fc80000011404 */
[----:B------:R-:W-:-:S04]  /*0500*/  LEA.HI R3, R3, R4, RZ, 0x7 ;  /* 0x0000000403037211 */ /* 0x000fc800078f38ff */
[----:B------:R-:W-:-:S05]  /*0510*/  LOP3.LUT R3, R3, 0xffffff80, RZ, 0xc0, !PT ;  /* 0xffffff8003037812 */ /* 0x000fca00078ec0ff */
[----:B------:R-:W-:Y:S01]  /*0520*/  IMAD.IADD R3, R4, 0x1, -R3 ;  /* 0x0000000104037824 */ /* 0x000fe200078e0a03 */
[----:B-1----:R-:W-:Y:S02]  /*0530*/  @!UP0 ULEA UR8, UR7, UR6, 0x18 ;  /* 0x0000000607088291 */ /* 0x002fe4000f8ec03f */
[----:B------:R-:W-:-:S04]  /*0540*/  @!UP1 UIADD3 UR6, -UR11, 0x100000, URZ ;  /* 0x001000000b069890 */ /* 0x000fc8000fffe13f */
[----:B------:R-:W-:Y:S02]  /*0550*/  @!UP1 USHF.L.U32 UR7, UR6, 0xb, URZ ;  /* 0x0000000b06079899 */ /* 0x000fe4000800063f */
[----:B------:R-:W-:Y:S01]  /*0560*/  @!UP1 USHF.L.U32 UR6, UR6, 0x1, URZ ;  /* 0x0000000106069899 */ /* 0x000fe2000800063f */
[----:B------:R-:W-:Y:S01]  /*0570*/  VOTEU.ALL UP0, P0 ;  /* 0x00000000003f7886 */ /* 0x000fe20000000000 */
[----:B-----5:R-:W-:Y:S01]  /*0580*/  @!UP1 ULEA UR9, UR10, UR9, 0x18 ;  /* 0x000000090a099291 */ /* 0x020fe2000f8ec03f */
[----:B------:R-:W-:Y:S02]  /*0590*/  VOTEU.ALL UP1, P0 ;  /* 0x00000000003f7886 */ /* 0x000fe40000020000 */
[----:B------:R-:W-:Y:S01]  /*05a0*/  ULDC.64 UR10, c[0x0][0x598] ;  /* 0x00016600000a7ab9 */ /* 0x000fe20000000a00 */
[----:B------:R-:W-:Y:S01]  /*05b0*/  ISETP.NE.AND P0, PT, R0, 0x3, PT ;  /* 0x000000030000780c */ /* 0x000fe20003f05270 */
[----:B------:R-:W1:Y:S02]  /*05c0*/  FENCE.VIEW.ASYNC.S ;  /* 0x00000000000073c6 */ /* 0x000e640000000000 */
[----:B-1----:R1:W2:Y:S01]  /*05d0*/  @!UP0 SYNCS.EXCH.64 URZ, [UR8+0x80], UR4 ;  /* 0x00008004083f85b2 */ /* 0x0022a20008000100 */
[----:B------:R-:W-:-:S02]  /*05e0*/  ISETP.NE.U32.AND P1, PT, RZ, UR10, PT ;  /* 0x0000000aff007c0c */ /* 0x000fc4000bf25070 */
[----:B------:R-:W-:Y:S02]  /*05f0*/  ISETP.EQ.OR P0, PT, R0, RZ, !P0 ;  /* 0x000000ff0000720c */ /* 0x000fe40004702670 */
[----:B------:R-:W-:Y:S02]  /*0600*/  ISETP.NE.AND.EX P1, PT, RZ, UR11, PT, P1 ;  /* 0x0000000bff007c0c */ /* 0x000fe4000bf25310 */
[----:B------:R-:W-:-:S04]  /*0610*/  ISETP.EQ.AND P0, PT, R8, RZ, P0 ;  /* 0x000000ff0800720c */ /* 0x000fc80000702270 */
[----:B------:R-:W-:-:S04]  /*0620*/  SEL R16, RZ, 0x1, !P0 ;  /* 0x00000001ff107807 */ /* 0x000fc80004000000 */
[----:B------:R-:W-:Y:S01]  /*0630*/  SEL R16, R16, 0x2, P3 ;  /* 0x0000000210107807 */ /* 0x000fe20001800000 */
[----:B------:R1:W2:Y:S01]  /*0640*/  @!UP1 SYNCS.EXCH.64 URZ, [UR8+0x88], UR4 ;  /* 0x00008804083f95b2 */ /* 0x0002a20008000100 */
[----:B------:R-:W-:Y:S01]  /*0650*/  NOP ;  /* 0x0000000000007918 */ /* 0x000fe20000000000 */
[----:B------:R1:W2:Y:S01]  /*0660*/  @!UP2 SYNCS.EXCH.64 URZ, [UR9+0x60], UR6 ;  /* 0x00006006093fa5b2 */ /* 0x0002a20008000100 */
[----:B------:R1:W2:Y:S01]  /*0670*/  @!UP3 SYNCS.EXCH.64 URZ, [UR9+0x68], UR6 ;  /* 0x00006806093fb5b2 */ /* 0x0002a20008000100 */
[----:B------:R1:W2:Y:S01]  /*0680*/  @!UP4 SYNCS.EXCH.64 URZ, [UR9+0x70], UR6 ;  /* 0x00007006093fc5b2 */ /* 0x0002a20008000100 */
[----:B------:R1:W2:Y:S01]  /*0690*/  @!UP5 SYNCS.EXCH.64 URZ, [UR9+0x78], UR6 ;  /* 0x00007806093fd5b2 */ /* 0x0002a20008000100 */
[----:B------:R-:W-:Y:S01]  /*06a0*/  NOP ;  /* 0x0000000000007918 */ /* 0x000fe20000000000 */
[----:B--234-:R-:W-:Y:S06]  /*06b0*/  BAR.SYNC.DEFER_BLOCKING 0x0 ;  /* 0x0000000000007b1d */ /* 0x01cfec0000010000 */
[----:B01----:R-:W-:Y:S05]  /*06c0*/  @!P1 BRA `(.L_x_3) ;  /* 0x00000000001c9947 */ /* 0x003fea0003800000 */
[----:B------:R-:W0:Y:S02]  /*06d0*/  LDC.64 R6, c[0x0][0x598] ;  /* 0x00016600ff067b82 */ /* 0x000e240000000a00 */
[----:B0-----:R-:W2:Y:S02]  /*06e0*/  LDG.E.64 R6, desc[UR36][R6.64] ;  /* 0x0000002406067981 */ /* 0x001ea4000c1e1b00 */
[----:B--2---:R-:W-:-:S04]  /*06f0*/  ISETP.NE.U32.AND P0, PT, R6, RZ, PT ;  /* 0x000000ff0600720c */ /* 0x004fc80003f05070 */
[----:B------:R-:W-:-:S13]  /*0700*/  ISETP.NE.AND.EX P0, PT, R7, RZ, PT, P0 ;  /* 0x000000ff0700720c */ /* 0x000fda0003f05300 */
[----:B------:R-:W-:Y:S05]  /*0710*/  @!P0 BRA `(.L_x_3) ;  /* 0x0000000000088947 */ /* 0x000fea0003800000 */
[----:B------:R1:W5:Y:S01]  /*0720*/  LD.E R153, desc[UR36][R6.64] ;  /* 0x0000002406997980 */ /* 0x000362000c101900 */
[----:B------:R-:W-:Y:S05]  /*0730*/  BRA `(.L_x_4) ;  /* 0x0000000000247947 */ /* 0x000fea0003800000 */
.L_x_3:
[----:B------:R-:W-:Y:S02]  /*0740*/  ULDC.64 UR4, c[0x0][0x588] ;  /* 0x0001620000047ab9 */ /* 0x000fe40000000a00 */
[----:B------:R-:W-:-:S04]  /*0750*/  ISETP.NE.U32.AND P0, PT, RZ, UR4, PT ;  /* 0x00000004ff007c0c */ /* 0x000fc8000bf05070 */
[----:B------:R-:W-:-:S13]  /*0760*/  ISETP.NE.AND.EX P0, PT, RZ, UR5, PT, P0 ;  /* 0x00000005ff007c0c */ /* 0x000fda000bf05300 */
[----:B------:R-:W-:Y:S05]  /*0770*/  @!P0 BRA `(.L_x_5) ;  /* 0x00000000000c8947 */ /* 0x000fea0003800000 */
[----:B------:R-:W0:Y:S02]  /*0780*/  LDC.64 R6, c[0x0][0x588] ;  /* 0x00016200ff067b82 */ /* 0x000e240000000a00 */
[----:B0-----:R0:W5:Y:S01]  /*0790*/  LDG.E R153, desc[UR36][R6.64] ;  /* 0x0000002406997981 */ /* 0x001162000c1e1900 */
[----:B------:R-:W-:Y:S05]  /*07a0*/  BRA `(.L_x_4) ;  /* 0x0000000000087947 */ /* 0x000fea0003800000 */
.L_x_5:
[----:B------:R-:W-:Y:S02]  /*07b0*/  ULDC UR4, c[0x0][0x580] ;  /* 0x0001600000047ab9 */ /* 0x000fe40000000800 */
[----:B------:R-:W-:-:S07]  /*07c0*/  IMAD.U32 R153, RZ, RZ, UR4 ;  /* 0x00000004ff997e24 */ /* 0x000fce000f8e00ff */
.L_x_4:
[----:B------:R-:W-:Y:S02]  /*07d0*/  ULDC.64 UR4, c[0x0][0x5a0] ;  /* 0x0001680000047ab9 */ /* 0x000fe40000000a00 */
[----:B------:R-:W-:-:S04]  /*07e0*/  ISETP.NE.U32.AND P0, PT, RZ, UR4, PT ;  /* 0x00000004ff007c0c */ /* 0x000fc8000bf05070 */
[----:B------:R-:W-:-:S13]  /*07f0*/  ISETP.NE.AND.EX P0, PT, RZ, UR5, PT, P0 ;  /* 0x00000005ff007c0c */ /* 0x000fda000bf05300 */
[----:B------:R-:W-:Y:S05]  /*0800*/  @!P0 BRA `(.L_x_6) ;  /* 0x00000000001c8947 */ /* 0x000fea0003800000 */
[----:B01----:R-:W0:Y:S02]  /*0810*/  LDC.64 R6, c[0x0][0x5a0] ;  /* 0x00016800ff067b82 */ /* 0x003e240000000a00 */
[----:B0-----:R-:W2:Y:S02]  /*0820*/  LDG.E.64 R6, desc[UR36][R6.64] ;  /* 0x0000002406067981 */ /* 0x001ea4000c1e1b00 */
[----:B--2---:R-:W-:-:S04]  /*0830*/  ISETP.NE.U32.AND P0, PT, R6, RZ, PT ;  /* 0x000000ff0600720c */ /* 0x004fc80003f05070 */
[----:B------:R-:W-:-:S13]  /*0840*/  ISETP.NE.AND.EX P0, PT, R7, RZ, PT, P0 ;  /* 0x000000ff0700720c */ /* 0x000fda0003f05300 */
[----:B------:R-:W-:Y:S05]  /*0850*/  @!P0 BRA `(.L_x_6) ;  /* 0x0000000000088947 */ /* 0x000fea0003800000 */
[----:B------:R3:W5:Y:S01]  /*0860*/  LD.E R152, desc[UR36][R6.64] ;  /* 0x0000002406987980 */ /* 0x000762000c101900 */
[----:B------:R-:W-:Y:S05]  /*0870*/  BRA `(.L_x_7) ;  /* 0x0000000000247947 */ /* 0x000fea0003800000 */
.L_x_6:
[----:B------:R-:W-:Y:S02]  /*0880*/  ULDC.64 UR4, c[0x0][0x590] ;  /* 0x0001640000047ab9 */ /* 0x000fe40000000a00 */
[----:B------:R-:W-:-:S04]  /*0890*/  ISETP.NE.U32.AND P0, PT, RZ, UR4, PT ;  /* 0x00000004ff007c0c */ /* 0x000fc8000bf05070 */
[----:B------:R-:W-:-:S13]  /*08a0*/  ISETP.NE.AND.EX P0, PT, RZ, UR5, PT, P0 ;  /* 0x00000005ff007c0c */ /* 0x000fda000bf05300 */
[----:B------:R-:W-:Y:S05]  /*08b0*/  @!P0 BRA `(.L_x_8) ;  /* 0x00000000000c8947 */ /* 0x000fea0003800000 */
[----:B01----:R-:W0:Y:S02]  /*08c0*/  LDC.64 R6, c[0x0][0x590] ;  /* 0x00016400ff067b82 */ /* 0x003e240000000a00 */
[----:B0-----:R2:W5:Y:S01]  /*08d0*/  LDG.E R152, desc[UR36][R6.64] ;  /* 0x0000002406987981 */ /* 0x001562000c1e1900 */
[----:B------:R-:W-:Y:S05]  /*08e0*/  BRA `(.L_x_7) ;  /* 0x0000000000087947 */ /* 0x000fea0003800000 */
.L_x_8:
[----:B------:R-:W-:Y:S02]  /*08f0*/  ULDC UR4, c[0x0][0x584] ;  /* 0x0001610000047ab9 */ /* 0x000fe40000000800 */
[----:B------:R-:W-:-:S07]  /*0900*/  IMAD.U32 R152, RZ, RZ, UR4 ;  /* 0x00000004ff987e24 */ /* 0x000fce000f8e00ff */
.L_x_7:
[----:B------:R-:W4:Y:S01]  /*0910*/  LDC R2, c[0x0][0x65c] ;  /* 0x00019700ff027b82 */ /* 0x000f220000000800 */
[----:B------:R-:W4:Y:S01]  /*0920*/  S2R R14, SR_CTAID.Y ;  /* 0x00000000000e7919 */ /* 0x000f220000002600 */
[----:B------:R-:W-:Y:S01]  /*0930*/  ULDC UR6, c[0x0][0x28c] ;  /* 0x0000a30000067ab9 */ /* 0x000fe20000000800 */
[----:B------:R-:W-:Y:S01]  /*0940*/  ISETP.NE.AND P0, PT, R8, 0x2, PT ;  /* 0x000000020800780c */ /* 0x000fe20003f05270 */
[----:B------:R-:W-:Y:S01]  /*0950*/  UIADD3 UR6, UR6, 0x1f, URZ ;  /* 0x0000001f06067890 */ /* 0x000fe2000fffe03f */
[----:B0123--:R-:W0:Y:S01]  /*0960*/  S2R R6, SR_CTAID.X ;  /* 0x0000000000067919 */ /* 0x00fe220000002500 */
[----:B------:R-:W-:Y:S01]  /*0970*/  IMAD.MOV.U32 R7, RZ, RZ, RZ ;  /* 0x000000ffff077224 */ /* 0x000fe200078e00ff */
[----:B------:R-:W-:Y:S01]  /*0980*/  UMOV UR38, URZ ;  /* 0x0000003f00267c82 */ /* 0x000fe20008000000 */
[----:B------:R-:W-:Y:S01]  /*0990*/  USHF.R.S32.HI UR7, URZ, 0x1f, UR6 ;  /* 0x0000001f3f077899 */ /* 0x000fe20008011406 */
[----:B------:R-:W-:Y:S01]  /*09a0*/  UMOV UR39, URZ ;  /* 0x0000003f00277c82 */ /* 0x000fe20008000000 */
[----:B------:R-:W-:-:S02]  /*09b0*/  ULDC.64 UR8, c[0x0][0x650] ;  /* 0x0001940000087ab9 */ /* 0x000fc40000000a00 */
[----:B------:R-:W-:-:S04]  /*09c0*/  ULEA.HI UR7, UR7, UR6, URZ, 0x5 ;  /* 0x0000000607077291 */ /* 0x000fc8000f8f283f */
[----:B------:R-:W-:Y:S01]  /*09d0*/  USHF.R.S32.HI UR40, URZ, 0x5, UR7 ;  /* 0x000000053f287899 */ /* 0x000fe20008011407 */
[----:B----4-:R-:W-:-:S13]  /*09e0*/  ISETP.NE.AND P1, PT, R2, 0x1, PT ;  /* 0x000000010200780c */ /* 0x010fda0003f25270 */
[----:B------:R-:W0:Y:S01]  /*09f0*/  @P1 LDC R19, c[0x0][0x10] ;  /* 0x00000400ff131b82 */ /* 0x000e220000000800 */
[----:B------:R-:W-:Y:S02]  /*0a00*/  @P1 IMAD.MOV.U32 R8, RZ, RZ, R14 ;  /* 0x000000ffff081224 */ /* 0x000fe400078e000e */
[----:B------:R-:W-:Y:S02]  /*0a10*/  @P1 IMAD.MOV.U32 R9, RZ, RZ, RZ ;  /* 0x000000ffff091224 */ /* 0x000fe400078e00ff */
[----:B------:R-:W-:-:S03]  /*0a20*/  @P1 IMAD.MOV.U32 R17, RZ, RZ, RZ ;  /* 0x000000ffff111224 */ /* 0x000fc600078e00ff */
[----:B------:R-:W1:Y:S01]  /*0a30*/  @!P1 LDC R11, c[0x0][0xc] ;  /* 0x00000300ff0b9b82 */ /* 0x000e620000000800 */
[----:B------:R-:W-:Y:S01]  /*0a40*/  ULDC UR4, c[0x0][0xc] ;  /* 0x0000030000047ab9 */ /* 0x000fe20000000800 */
[----:B------:R-:W-:Y:S02]  /*0a50*/  ULDC UR5, c[0x0][0x10] ;  /* 0x0000040000057ab9 */ /* 0x000fe40000000800 */
[----:B------:R-:W-:-:S04]  /*0a60*/  UIMAD.WIDE.U32 UR4, UR4, UR5, URZ ;  /* 0x00000005040472a5 */ /* 0x000fc8000f8e003f */
[----:B------:R-:W2:Y:S01]  /*0a70*/  LDC R2, c[0x0][0x14] ;  /* 0x00000500ff027b82 */ /* 0x000ea20000000800 */
[----:B0-----:R-:W-:-:S04]  /*0a80*/  @P1 IMAD.WIDE.U32 R18, R6, R19, R8 ;  /* 0x0000001306121225 */ /* 0x001fc800078e0008 */
[----:B------:R-:W-:Y:S02]  /*0a90*/  @P1 IMAD.IADD R17, R19, 0x1, R17 ;  /* 0x0000000113111824 */ /* 0x000fe400078e0211 */
[----:B-1----:R-:W-:-:S04]  /*0aa0*/  @!P1 IMAD.WIDE.U32 R8, R11, R14, R6 ;  /* 0x0000000e0b089225 */ /* 0x002fc800078e0006 */
[----:B------:R-:W-:Y:S02]  /*0ab0*/  @!P1 IMAD.MOV.U32 R18, RZ, RZ, R8 ;  /* 0x000000ffff129224 */ /* 0x000fe400078e0008 */
[----:B------:R-:W-:Y:S02]  /*0ac0*/  @!P1 IMAD.MOV.U32 R17, RZ, RZ, R9 ;  /* 0x000000ffff119224 */ /* 0x000fe400078e0009 */
[----:B--2---:R-:W-:-:S04]  /*0ad0*/  IMAD.WIDE.U32 R12, R2, UR4, RZ ;  /* 0x00000004020c7c25 */ /* 0x004fc8000f8e00ff */
[----:B------:R-:W-:Y:S01]  /*0ae0*/  IMAD R23, R2, UR5, RZ ;  /* 0x0000000502177c24 */ /* 0x000fe2000f8e02ff */
[----:B------:R0:W-:Y:S03]  /*0af0*/  STL.64 [R1], R12 ;  /* 0x0000000c01007387 */ /* 0x0001e60000100a00 */
[----:B------:R-:W-:Y:S01]  /*0b00*/  IMAD.IADD R23, R13, 0x1, R23 ;  /* 0x000000010d177824 */ /* 0x000fe200078e0217 */
[----:B------:R-:W-:Y:S06]  /*0b10*/  @P0 BRA `(.L_x_9) ;  /* 0x0000000000200947 */ /* 0x000fec0003800000 */
[----:B------:R-:W-:Y:S01]  /*0b20*/  UISETP.GE.U32.AND UP0, UPT, UR40, 0x5, UPT ;  /* 0x000000052800788c */ /* 0x000fe2000bf06070 */
[----:B------:R-:W-:Y:S01]  /*0b30*/  IADD3 R18, P0, R18, R12, RZ ;  /* 0x0000000c12127210 */ /* 0x000fe20007f1e0ff */
[----:B------:R-:W-:Y:S01]  /*0b40*/  UIMAD.WIDE.U32 UR4, UR40, -0x33333333, URZ ;  /* 0xcccccccd280478a5 */ /* 0x000fe2000f8e003f */
[----:B------:R-:W-:-:S03]  /*0b50*/  UMOV UR39, URZ ;  /* 0x0000003f00277c82 */ /* 0x000fc60008000000 */
[----:B------:R-:W-:Y:S01]  /*0b60*/  USHF.R.U32.HI UR4, URZ, 0x2, UR5 ;  /* 0x000000023f047899 */ /* 0x000fe20008011605 */
[----:B------:R-:W-:-:S03]  /*0b70*/  IMAD.X R17, R23, 0x1, R17, P0 ;  /* 0x0000000117117824 */ /* 0x000fc600000e0611 */
[----:B------:R-:W-:Y:S02]  /*0b80*/  UIMAD UR38, UR4, -0x5, UR40 ;  /* 0xfffffffb042678a4 */ /* 0x000fe4000f8e0228 */
[----:B------:R-:W-:-:S12]  /*0b90*/  @UP0 ULOP3.LUT UR39, UR4, 0x1, URZ, 0xc0, !UPT ;  /* 0x0000000104270892 */ /* 0x000fd8000f8ec03f */
.L_x_9:
[----:B------:R-:W-:Y:S01]  /*0ba0*/  ISETP.GE.U32.AND P0, PT, R18, UR8, PT ;  /* 0x0000000812007c0c */ /* 0x000fe2000bf06070 */
[----:B------:R-:W-:Y:S01]  /*0bb0*/  IMAD.MOV.U32 R19, RZ, RZ, -0x1 ;  /* 0xffffffffff137424 */ /* 0x000fe200078e00ff */
[----:B------:R-:W-:Y:S01]  /*0bc0*/  PRMT R8, RZ, 0x7610, R8 ;  /* 0x00007610ff087816 */ /* 0x000fe20000000008 */
[----:B------:R-:W-:Y:S01]  /*0bd0*/  IMAD.MOV.U32 R22, RZ, RZ, -0x1 ;  /* 0xffffffffff167424 */ /* 0x000fe200078e00ff */
[----:B------:R-:W-:Y:S01]  /*0be0*/  ISETP.GE.U32.AND.EX P0, PT, R17, UR9, PT, P0 ;  /* 0x0000000911007c0c */ /* 0x000fe2000bf06100 */
[----:B------:R-:W-:-:S12]  /*0bf0*/  IMAD.MOV.U32 R2, RZ, RZ, -0x1 ;  /* 0xffffffffff027424 */ /* 0x000fd800078e00ff */
[----:B------:R-:W-:Y:S05]  /*0c00*/  @P0 BRA `(.L_x_10) ;  /* 0x00000004005c0947 */ /* 0x000fea0003800000 */
[----:B------:R-:W1:Y:S01]  /*0c10*/  LDC.64 R20, c[0x0][0x628] ;  /* 0x00018a00ff147b82 */ /* 0x000e620000000a00 */
[----:B------:R-:W-:Y:S02]  /*0c20*/  IMAD.MOV.U32 R8, RZ, RZ, R18 ;  /* 0x000000ffff087224 */ /* 0x000fe400078e0012 */
[----:B------:R-:W-:-:S05]  /*0c30*/  IMAD.MOV.U32 R9, RZ, RZ, R17 ;  /* 0x000000ffff097224 */ /* 0x000fca00078e0011 */
[----:B------:R-:W2:Y:S08]  /*0c40*/  LDC R2, c[0x0][0x630] ;  /* 0x00018c00ff027b82 */ /* 0x000eb00000000800 */
[----:B------:R-:W3:Y:S01]  /*0c50*/  LDC.64 R24, c[0x0][0x620] ;  /* 0x00018800ff187b82 */ /* 0x000ee20000000a00 */
[----:B-1----:R-:W-:-:S04]  /*0c60*/  ISETP.NE.U32.AND P0, PT, R20, RZ, PT ;  /* 0x000000ff1400720c */ /* 0x002fc80003f05070 */
[----:B------:R-:W-:-:S13]  /*0c70*/  ISETP.NE.AND.EX P0, PT, R21, RZ, PT, P0 ;  /* 0x000000ff1500720c */ /* 0x000fda0003f05300 */
[----:B--23--:R-:W-:Y:S05]  /*0c80*/  @!P0 BRA `(.L_x_11) ;  /* 0x0000000000288947 */ /* 0x00cfea0003800000 */
[----:B0-----:R-:W0:Y:S02]  /*0c90*/  LDC R13, c[0x0][0x634] ;  /* 0x00018d00ff0d7b82 */ /* 0x001e240000000800 */
[----:B0-----:R-:W-:-:S05]  /*0ca0*/  IADD3 R13, P0, R18, R13, RZ ;  /* 0x0000000d120d7210 */ /* 0x001fca0007f1e0ff */
[----:B------:R-:W-:-:S04]  /*0cb0*/  IMAD.X R15, RZ, RZ, R17, P0 ;  /* 0x000000ffff0f7224 */ /* 0x000fc800000e0611 */
[----:B------:R-:W-:-:S04]  /*0cc0*/  IMAD.WIDE.U32 R8, R15, R20, RZ ;  /* 0x000000140f087225 */ /* 0x000fc800078e00ff */
[----:B------:R-:W-:-:S04]  /*0cd0*/  IMAD.WIDE.U32 R10, P0, R13, R21, R8 ;  /* 0x000000150d0a7225 */ /* 0x000fc80007800008 */
[----:B------:R-:W-:-:S04]  /*0ce0*/  IMAD.WIDE.U32 R8, R13, R20, RZ ;  /* 0x000000140d087225 */ /* 0x000fc800078e00ff */
[----:B------:R-:W-:Y:S01]  /*0cf0*/  IMAD.X R13, RZ, RZ, RZ, P0 ;  /* 0x000000ffff0d7224 */ /* 0x000fe200000e06ff */
[----:B------:R-:W-:Y:S01]  /*0d00*/  IADD3 RZ, P0, R9, R10, RZ ;  /* 0x0000000a09ff7210 */ /* 0x000fe20007f1e0ff */
[----:B------:R-:W-:-:S04]  /*0d10*/  IMAD.MOV.U32 R12, RZ, RZ, R11 ;  /* 0x000000ffff0c7224 */ /* 0x000fc800078e000b */
[----:B------:R-:W-:-:S08]  /*0d20*/  IMAD.WIDE.U32.X R8, R15, R21, R12, P0 ;  /* 0x000000150f087225 */ /* 0x000fd000000e040c */
.L_x_11:
[-CC-:B------:R-:W-:Y:S01]  /*0d30*/  SHF.R.U64 R31, R8, R2.reuse, R9.reuse ;  /* 0x00000002081f7219 */ /* 0x180fe20000001209 */
[----:B0-----:R-:W0:Y:S01]  /*0d40*/  LDC R12, c[0x0][0x618] ;  /* 0x00018600ff0c7b82 */ /* 0x001e220000000800 */
[----:B------:R-:W-:Y:S01]  /*0d50*/  SHF.R.U32.HI R7, RZ, R2, R9 ;  /* 0x00000002ff077219 */ /* 0x000fe20000011609 */
[----:B------:R-:W-:Y:S01]  /*0d60*/  ULDC UR4, c[0x0][0x150] ;  /* 0x0000540000047ab9 */ /* 0x000fe20000000800 */
[----:B------:R-:W-:Y:S01]  /*0d70*/  IADD3 R11, P0, RZ, -R31, RZ ;  /* 0x8000001fff0b7210 */ /* 0x000fe20007f1e0ff */
[----:B------:R-:W-:Y:S01]  /*0d80*/  IMAD.MOV.U32 R19, RZ, RZ, R17 ;  /* 0x000000ffff137224 */ /* 0x000fe200078e0011 */
[----:B------:R-:W-:-:S03]  /*0d90*/  I2FP.F32.U32 R2, R6 ;  /* 0x0000000600027245 */ /* 0x000fc60000201000 */
[----:B------:R-:W1:Y:S01]  /*0da0*/  LDC.64 R26, c[0x0][0x640] ;  /* 0x00019000ff1a7b82 */ /* 0x000e620000000a00 */
[----:B------:R-:W-:Y:S02]  /*0db0*/  IMAD.X R13, RZ, RZ, ~R7, P0 ;  /* 0x000000ffff0d7224 */ /* 0x000fe400000e0e07 */
[----:B------:R-:W-:Y:S01]  /*0dc0*/  FMUL R2, R2, UR4 ;  /* 0x0000000402027c20 */ /* 0x000fe20008400000 */
[----:B------:R-:W-:Y:S01]  /*0dd0*/  IMAD.WIDE.U32 R8, R11, R24, R18 ;  /* 0x000000180b087225 */ /* 0x000fe200078e0012 */
[----:B------:R-:W-:-:S03]  /*0de0*/  ULDC UR4, c[0x0][0x154] ;  /* 0x0000550000047ab9 */ /* 0x000fc60000000800 */
[----:B------:R-:W-:Y:S01]  /*0df0*/  IMAD R10, R13, R24, RZ ;  /* 0x000000180d0a7224 */ /* 0x000fe200078e02ff */
[----:B------:R-:W2:Y:S01]  /*0e00*/  LDC R7, c[0x0][0x144] ;  /* 0x00005100ff077b82 */ /* 0x000ea20000000800 */
[----:B------:R-:W3:Y:S02]  /*0e10*/  F2I.U32.TRUNC.NTZ R2, R2 ;  /* 0x0000000200027305 */ /* 0x000ee4000020f000 */
[----:B------:R-:W-:-:S04]  /*0e20*/  IMAD R11, R11, R25, R10 ;  /* 0x000000190b0b7224 */ /* 0x000fc800078e020a */
[----:B------:R-:W-:Y:S01]  /*0e30*/  IMAD.IADD R9, R9, 0x1, R11 ;  /* 0x0000000109097824 */ /* 0x000fe200078e020b */
[----:B------:R-:W4:Y:S01]  /*0e40*/  LDC R22, c[0x0][0x608] ;  /* 0x00018200ff167b82 */ /* 0x000f220000000800 */
[----:B------:R-:W-:-:S03]  /*0e50*/  IMAD.MOV.U32 R11, RZ, RZ, -0x1 ;  /* 0xffffffffff0b7424 */ /* 0x000fc600078e00ff */
[--C-:B0-----:R-:W-:Y:S02]  /*0e60*/  SHF.R.U64 R20, R8, R12, R9.reuse ;  /* 0x0000000c08147219 */ /* 0x101fe40000001209 */
[----:B------:R-:W-:Y:S02]  /*0e70*/  I2FP.F32.U32 R8, R14 ;  /* 0x0000000e00087245 */ /* 0x000fe40000201000 */
[----:B------:R-:W0:Y:S01]  /*0e80*/  LDC R24, c[0x0][0x658] ;  /* 0x00019600ff187b82 */ /* 0x000e220000000800 */
[----:B-1----:R-:W-:Y:S01]  /*0e90*/  ISETP.NE.U32.AND P0, PT, R26, RZ, PT ;  /* 0x000000ff1a00720c */ /* 0x002fe20003f05070 */
[----:B---3--:R-:W-:Y:S02]  /*0ea0*/  IMAD.MOV R10, RZ, RZ, -R2 ;  /* 0x000000ffff0a7224 */ /* 0x008fe400078e0a02 */
[----:B------:R-:W-:Y:S01]  /*0eb0*/  FMUL R8, R8, UR4 ;  /* 0x0000000408087c20 */ /* 0x000fe20008400000 */
[----:B------:R-:W-:Y:S02]  /*0ec0*/  SHF.R.U32.HI R9, RZ, R12, R9 ;  /* 0x0000000cff097219 */ /* 0x000fe40000011609 */
[----:B------:R-:W-:Y:S01]  /*0ed0*/  ISETP.NE.AND.EX P0, PT, R27, RZ, PT, P0 ;  /* 0x000000ff1b00720c */ /* 0x000fe20003f05300 */
[----:B------:R1:W3:Y:S01]  /*0ee0*/  F2I.U32.TRUNC.NTZ R15, R8 ;  /* 0x00000008000f7305 */ /* 0x0002e2000020f000 */
[----:B------:R-:W1:Y:S01]  /*0ef0*/  LDC R19, c[0x0][0x148] ;  /* 0x00005200ff137b82 */ /* 0x000e620000000800 */
[----:B--2---:R-:W-:-:S07]  /*0f00*/  IMAD R2, R7, R10, R6 ;  /* 0x0000000a07027224 */ /* 0x004fce00078e0206 */
[----:B------:R-:W2:Y:S01]  /*0f10*/  LDC R25, c[0x0][0x600] ;  /* 0x00018000ff197b82 */ /* 0x000ea20000000800 */
[-CC-:B----4-:R-:W-:Y:S02]  /*0f20*/  SHF.R.U64 R32, R20, R22.reuse, R9.reuse ;  /* 0x0000001614207219 */ /* 0x190fe40000001209 */
[----:B------:R-:W-:Y:S01]  /*0f30*/  SHF.R.U32.HI R7, RZ, R22, R9 ;  /* 0x00000016ff077219 */ /* 0x000fe20000011609 */
[----:B------:R-:W-:-:S04]  /*0f40*/  IMAD.MOV.U32 R9, RZ, RZ, 0x1 ;  /* 0x00000001ff097424 */ /* 0x000fc800078e00ff */
[----:B------:R-:W4:Y:S01]  /*0f50*/  LDC R28, c[0x0][0x648] ;  /* 0x00019200ff1c7b82 */ /* 0x000f220000000800 */
[-C--:B0-----:R-:W-:Y:S02]  /*0f60*/  SHF.L.U32 R6, R11, R24.reuse, RZ ;  /* 0x000000180b067219 */ /* 0x081fe400000006ff */
[--C-:B------:R-:W-:Y:S02]  /*0f70*/  SHF.R.U64 R22, R32, R24, R7.reuse ;  /* 0x0000001820167219 */ /* 0x100fe40000001207 */
[----:B------:R-:W-:Y:S02]  /*0f80*/  LOP3.LUT R13, RZ, R6, RZ, 0x33, !PT ;  /* 0x00000006ff0d7212 */ /* 0x000fe400078e33ff */
[-C--:B------:R-:W-:Y:S01]  /*0f90*/  SHF.R.U32.HI R7, RZ, R24.reuse, R7 ;  /* 0x00000018ff077219 */ /* 0x080fe20000011607 */
[----:B------:R-:W0:Y:S01]  /*0fa0*/  LDC R29, c[0x0][0x638] ;  /* 0x00018e00ff1d7b82 */ /* 0x000e220000000800 */
[----:B------:R-:W-:Y:S01]  /*0fb0*/  SHF.L.U32 R12, R9, R24, RZ ;  /* 0x00000018090c7219 */ /* 0x000fe200000006ff */
[----:B------:R-:W-:-:S06]  /*0fc0*/  IMAD.MOV.U32 R6, RZ, RZ, R22 ;  /* 0x000000ffff067224 */ /* 0x000fcc00078e0016 */
[----:B------:R-:W0:Y:S01]  /*0fd0*/  LDC R30, c[0x0][0x610] ;  /* 0x00018400ff1e7b82 */ /* 0x000e220000000800 */
[----:B-1-3--:R-:W-:Y:S05]  /*0fe0*/  @!P0 BRA `(.L_x_12) ;  /* 0x0000000000288947 */ /* 0x00afea0003800000 */
[----:B------:R-:W1:Y:S02]  /*0ff0*/  LDC R11, c[0x0][0x64c] ;  /* 0x00019300ff0b7b82 */ /* 0x000e640000000800 */
[----:B-1----:R-:W-:-:S05]  /*1000*/  IADD3 R11, P0, R22, R11, RZ ;  /* 0x0000000b160b7210 */ /* 0x002fca0007f1e0ff */
        /* <DEDUP_REMOVED lines=8> */
.L_x_12:
[----:B----4-:R-:W-:Y:S01]  /*1090*/  SHF.R.U64 R6, R6, R28, R7 ;  /* 0x0000001c06067219 */ /* 0x010fe20000001207 */
[----:B--2---:R-:W-:Y:S01]  /*10a0*/  VIADD R7, R25, 0xffffffff ;  /* 0xffffffff19077836 */ /* 0x004fe20000000000 */
[----:B------:R-:W-:Y:S01]  /*10b0*/  LOP3.LUT R13, R32, R13, RZ, 0xc0, !PT ;  /* 0x0000000d200d7212 */ /* 0x000fe200078ec0ff */
[----:B------:R-:W-:Y:S02]  /*10c0*/  IMAD.MOV R15, RZ, RZ, -R15 ;  /* 0x000000ffff0f7224 */ /* 0x000fe400078e0a0f */
[----:B------:R-:W-:Y:S01]  /*10d0*/  IMAD.MOV R8, RZ, RZ, -R6 ;  /* 0x000000ffff087224 */ /* 0x000fe200078e0a06 */
[----:B------:R-:W-:Y:S01]  /*10e0*/  LOP3.LUT R7, R20, R7, RZ, 0xc0, !PT ;  /* 0x0000000714077212 */ /* 0x000fe200078ec0ff */
[----:B------:R-:W-:Y:S02]  /*10f0*/  IMAD R13, R12, R6, R13 ;  /* 0x000000060c0d7224 */ /* 0x000fe400078e020d */
[----:B------:R-:W-:Y:S02]  /*1100*/  @P1 IMAD R2, R19, R15, R14 ;  /* 0x0000000f13021224 */ /* 0x000fe400078e020e */
[----:B0-----:R-:W-:-:S02]  /*1110*/  IMAD R6, R8, R29, R22 ;  /* 0x0000001d08067224 */ /* 0x001fc400078e0216 */
[----:B------:R-:W-:Y:S02]  /*1120*/  IMAD R2, R13, R30, R2 ;  /* 0x0000001e0d027224 */ /* 0x000fe400078e0202 */
[----:B------:R-:W-:Y:S02]  /*1130*/  IMAD R19, R6, R25, R7 ;  /* 0x0000001906137224 */ /* 0x000fe400078e0207 */
[----:B------:R-:W-:-:S03]  /*1140*/  IMAD.MOV.U32 R8, RZ, RZ, 0x1 ;  /* 0x00000001ff087424 */ /* 0x000fc600078e00ff */
[----:B------:R-:W-:Y:S02]  /*1150*/  SEL R22, R19, R2, !P1 ;  /* 0x0000000213167207 */ /* 0x000fe40004800000 */
[----:B------:R-:W-:Y:S01]  /*1160*/  SEL R19, R2, R19, !P1 ;  /* 0x0000001302137207 */ /* 0x000fe20004800000 */
[----:B------:R-:W-:-:S07]  /*1170*/  IMAD.MOV.U32 R2, RZ, RZ, R31 ;  /* 0x000000ffff027224 */ /* 0x000fce00078e001f */
.L_x_10:
[----:B------:R-:W-:Y:S05]  /*1180*/  @!P2 BRA `(.L_x_13) ;  /* 0x000000780078a947 */ /* 0x000fea0003800000 */
[----:B------:R-:W-:-:S13]  /*1190*/  ISETP.GT.U32.AND P0, PT, R33, 0x1, PT ;  /* 0x000000012100780c */ /* 0x000fda0003f04070 */
[----:B------:R-:W-:Y:S05]  /*11a0*/  @P0 EXIT ;  /* 0x000000000000094d */ /* 0x000fea0003800000 */
.L_x_14:
[----:B------:R-:W-:-:S08]  /*11b0*/  NOP ;  /* 0x0000000000007918 */ /* 0x000fd00000000000 */
[----:B------:R-:W1:Y:S02]  /*11c0*/  USETMAXREG.TRY_ALLOC.CTAPOOL UP0, 0xe8 ;  /* 0x000000e8000079c8 */ /* 0x000e640008000600 */
[----:B-1----:R-:W-:-:S13]  /*11d0*/  PLOP3.LUT P0, PT, PT, PT, UP0, 0x80, 0x0 ;  /* 0x000000000000781c */ /* 0x002fda0003f0f008 */
[----:B------:R-:W-:Y:S05]  /*11e0*/  @!P0 BRA `(.L_x_14) ;  /* 0xfffffffc00f08947 */ /* 0x000fea000383ffff */
[----:B------:R-:W-:-:S13]  /*11f0*/  LOP3.LUT P0, RZ, R8, 0xff, RZ, 0xc0, !PT ;  /* 0x000000ff08ff7812 */ /* 0x000fda000780c0ff */
[----:B------:R-:W-:Y:S05]  /*1200*/  @!P0 EXIT ;  /* 0x000000000000894d */ /* 0x000fea0003800000 */
[----:B------:R-:W1:Y:S01]  /*1210*/  S2UR UR4, SR_CgaCtaId ;  /* 0x00000000000479c3 */ /* 0x000e620000008800 */
[----:B------:R-:W-:Y:S01]  /*1220*/  VIADD R6, R5, 0xffffffff ;  /* 0xffffffff05067836 */ /* 0x000fe20000000000 */
[----:B------:R-:W-:Y:S01]  /*1230*/  SHF.R.S32.HI R0, RZ, 0x1f, R3 ;  /* 0x0000001fff007819 */ /* 0x000fe20000011403 */
[----:B------:R-:W-:Y:S01]  /*1240*/  UMOV UR41, 0x400 ;  /* 0x0000040000297882 */ /* 0x000fe20000000000 */
[----:B------:R-:W-:Y:S01]  /*1250*/  UISETP.LT.AND UP0, UPT, UR40, 0x1, UPT ;  /* 0x000000012800788c */ /* 0x000fe2000bf01270 */
[----:B------:R-:W-:Y:S01]  /*1260*/  LOP3.LUT R170, R16, 0x1, RZ, 0xfc, !PT ;  /* 0x0000000110aa7812 */ /* 0x000fe200078efcff */
[----:B------:R-:W-:Y:S01]  /*1270*/  USHF.L.U32 UR44, UR40, 0x1, URZ ;  /* 0x00000001282c7899 */ /* 0x000fe2000800063f */
[----:B------:R-:W-:Y:S01]  /*1280*/  R2UR UR42, R6 ;  /* 0x00000000062a72ca */ /* 0x000fe200000e0000 */
[----:B------:R-:W-:Y:S01]  /*1290*/  USEL UR43, UR40, 0x1, UP0 ;  /* 0x00000001282b7887 */ /* 0x000fe20008000000 */
[CC--:B------:R-:W-:Y:S02]  /*12a0*/  LEA.HI R4, R0.reuse, R3.reuse, RZ, 0x2 ;  /* 0x0000000300047211 */ /* 0x0c0fe400078f10ff */
[----:B------:R-:W-:Y:S01]  /*12b0*/  LEA.HI R0, R0, R3, RZ, 0x5 ;  /* 0x0000000300007211 */ /* 0x000fe200078f28ff */
[----:B------:R-:W-:Y:S01]  /*12c0*/  UIADD3 UR43, -UR43, UR40, URZ ;  /* 0x000000282b2b7290 */ /* 0x000fe2000fffe13f */
[----:B------:R-:W-:-:S02]  /*12d0*/  SHF.R.S32.HI R154, RZ, 0x2, R4 ;  /* 0x00000002ff9a7819 */ /* 0x000fc40000011404 */
[----:B------:R-:W-:Y:S02]  /*12e0*/  SHF.R.S32.HI R5, RZ, 0x1f, R4 ;  /* 0x0000001fff057819 */ /* 0x000fe40000011404 */
[----:B------:R-:W-:Y:S02]  /*12f0*/  LOP3.LUT R156, R4, 0xfffffffc, RZ, 0xc0, !PT ;  /* 0xfffffffc049c7812 */ /* 0x000fe400078ec0ff */
[----:B------:R-:W-:Y:S01]  /*1300*/  LEA.HI R5, R5, R154, RZ, 0x3 ;  /* 0x0000009a05057211 */ /* 0x000fe200078f18ff */
[----:B------:R-:W-:Y:S01]  /*1310*/  USHF.L.U32 UR42, UR42, 0x3, URZ ;  /* 0x000000032a2a7899 */ /* 0x000fe2000800063f */
[----:B------:R-:W-:Y:S01]  /*1320*/  ISETP.NE.AND P0, PT, R6, RZ, PT ;  /* 0x000000ff0600720c */ /* 0x000fe20003f05270 */
[----:B------:R-:W-:Y:S01]  /*1330*/  IMAD.IADD R156, R3, 0x1, -R156 ;  /* 0x00000001039c7824 */ /* 0x000fe200078e0a9c */
[----:B------:R-:W-:Y:S01]  /*1340*/  LOP3.LUT R5, R5, 0xfffffff8, RZ, 0xc0, !PT ;  /* 0xfffffff805057812 */ /* 0x000fe200078ec0ff */
[----:B-1----:R-:W-:Y:S01]  /*1350*/  ULEA UR41, UR4, UR41, 0x18 ;  /* 0x0000002904297291 */ /* 0x002fe2000f8ec03f */
[----:B------:R-:W-:Y:S01]  /*1360*/  SEL R171, RZ, 0x1, P0 ;  /* 0x00000001ffab7807 */ /* 0x000fe20000000000 */
[----:B------:R-:W-:Y:S01]  /*1370*/  IMAD.U32 R158, RZ, RZ, UR42 ;  /* 0x0000002aff9e7e24 */ /* 0x000fe2000f8e00ff */
[----:B------:R-:W-:Y:S01]  /*1380*/  ULDC UR4, c[0x0][0x284] ;  /* 0x0000a10000047ab9 */ /* 0x000fe20000000800 */
[----:B------:R-:W-:Y:S01]  /*1390*/  IMAD.IADD R154, R154, 0x1, -R5 ;  /* 0x000000019a9a7824 */ /* 0x000fe200078e0a05 */
[----:B------:R-:W-:Y:S01]  /*13a0*/  UIADD3 UR45, UR41, 0x60, URZ ;  /* 0x00000060292d7890 */ /* 0x000fe2000fffe03f */
[----:B------:R-:W-:-:S02]  /*13b0*/  SHF.R.S32.HI R5, RZ, 0x5, R0 ;  /* 0x00000005ff057819 */ /* 0x000fc40000011400 */
[C---:B------:R-:W-:Y:S02]  /*13c0*/  LOP3.LUT R160, R158.reuse, 0x8, RZ, 0xc0, !PT ;  /* 0x000000089ea07812 */ /* 0x040fe400078ec0ff */
[--C-:B------:R-:W-:Y:S01]  /*13d0*/  SHF.R.S32.HI R155, RZ, 0x1f, R154.reuse ;  /* 0x0000001fff9b7819 */ /* 0x100fe2000001149a */
[C-C-:B------:R-:W-:Y:S01]  /*13e0*/  IMAD R161, R5.reuse, -0x10, -R154.reuse ;  /* 0xfffffff005a17824 */ /* 0x140fe200078e0a9a */
[----:B------:R-:W-:Y:S01]  /*13f0*/  LOP3.LUT R158, R158, 0x8, RZ, 0xc, !PT ;  /* 0x000000089e9e7812 */ /* 0x000fe200078e0cff */
[----:B------:R-:W-:Y:S01]  /*1400*/  IMAD.U32 R157, RZ, RZ, UR45 ;  /* 0x0000002dff9d7e24 */ /* 0x000fe2000f8e00ff */
[----:B------:R-:W-:Y:S01]  /*1410*/  LOP3.LUT R160, R160, 0x18, RZ, 0x3c, !PT ;  /* 0x00000018a0a07812 */ /* 0x000fe200078e3cff */
[----:B------:R-:W-:-:S04]  /*1420*/  IMAD.WIDE R154, R5, 0x10, R154 ;  /* 0x00000010059a7825 */ /* 0x000fc800078e029a */
[----:B------:R-:W-:Y:S02]  /*1430*/  VIADD R159, R157, UR42 ;  /* 0x0000002a9d9f7c36 */ /* 0x000fe40008000000 */
[----:B------:R-:W-:-:S07]  /*1440*/  VIADD R161, R161, UR4 ;  /* 0x00000004a1a17c36 */ /* 0x000fce0008000000 */
.L_x_290:
[----:B------:R-:W-:Y:S01]  /*1450*/  SHF.L.U32 R0, R171, 0x1f, RZ ;  /* 0x0000001fab007819 */ /* 0x000fe200000006ff */
[----:B------:R-:W-:Y:S02]  /*1460*/  ULDC UR4, c[0x0][0x28c] ;  /* 0x0000a30000047ab9 */ /* 0x000fe40000000800 */
[----:B------:R-:W-:Y:S01]  /*1470*/  ISETP.LT.AND P1, PT, RZ, UR4, PT ;  /* 0x00000004ff007c0c */ /* 0x000fe2000bf21270 */
[----:B------:R-:W1:Y:S02]  /*1480*/  SYNCS.PHASECHK.TRANS64.TRYWAIT P0, [R157+UR42], R0 ;  /* 0x000000009d0075a7 */ /* 0x000e64000800016a */
[----:B-1-34-:R-:W-:Y:S10]  /*1490*/  @!P0 BRA `(.L_x_15) ;  /* 0x0000008400d08947 */ /* 0x01aff40003800000 */
.L_x_313:
[----:B------:R-:W-:Y:S05]  /*14a0*/  @P1 BRA `(.L_x_16) ;  /* 0x0000000000401947 */ /* 0x000fea0003800000 */
[----:B-1----:R-:W-:Y:S01]  /*14b0*/  MOV R0, 0x0 ;  /* 0x0000000000007802 */ /* 0x002fe20000000f00 */
[----:B------:R-:W-:Y:S01]  /*14c0*/  ULDC.64 UR4, c[0x4][0x68] ;  /* 0x01001a0000047ab9 */ /* 0x000fe20000000a00 */
[----:B------:R-:W-:Y:S01]  /*14d0*/  ULDC.64 UR6, c[0x4][0x8] ;  /* 0x0100020000067ab9 */ /* 0x000fe20000000a00 */
[----:B------:R-:W-:Y:S01]  /*14e0*/  IMAD.U32 R4, RZ, RZ, UR4 ;  /* 0x00000004ff047e24 */ /* 0x000fe2000f8e00ff */
[----:B------:R1:W2:Y:S01]  /*14f0*/  LDC.64 R14, c[0x4][R0] ;  /* 0x01000000000e7b82 */ /* 0x0002a20000000a00 */
[----:B------:R-:W-:Y:S01]  /*1500*/  IMAD.U32 R5, RZ, RZ, UR5 ;  /* 0x00000005ff057e24 */ /* 0x000fe2000f8e00ff */
[----:B------:R-:W-:Y:S01]  /*1510*/  ULDC.64 UR4, c[0x4][0x70] ;  /* 0x01001c0000047ab9 */ /* 0x000fe20000000a00 */
[----:B------:R-:W-:Y:S02]  /*1520*/  IMAD.U32 R10, RZ, RZ, UR6 ;  /* 0x00000006ff0a7e24 */ /* 0x000fe4000f8e00ff */
[----:B------:R-:W-:Y:S02]  /*1530*/  IMAD.U32 R6, RZ, RZ, UR4 ;  /* 0x00000004ff067e24 */ /* 0x000fe4000f8e00ff */
[----:B------:R-:W-:-:S02]  /*1540*/  IMAD.U32 R7, RZ, RZ, UR5 ;  /* 0x00000005ff077e24 */ /* 0x000fc4000f8e00ff */
[----:B------:R-:W-:Y:S02]  /*1550*/  IMAD.U32 R11, RZ, RZ, UR7 ;  /* 0x00000007ff0b7e24 */ /* 0x000fe4000f8e00ff */
[----:B------:R-:W-:Y:S02]  /*1560*/  IMAD.MOV.U32 R8, RZ, RZ, 0x1e1 ;  /* 0x000001e1ff087424 */ /* 0x000fe400078e00ff */
[----:B0-----:R-:W-:Y:S02]  /*1570*/  IMAD.MOV.U32 R12, RZ, RZ, 0x1 ;  /* 0x00000001ff0c7424 */ /* 0x001fe400078e00ff */
[----:B-1----:R-:W-:-:S07]  /*1580*/  IMAD.MOV.U32 R13, RZ, RZ, RZ ;  /* 0x000000ffff0d7224 */ /* 0x002fce00078e00ff */
[----:B------:R-:W-:-:S07]  /*1590*/  LEPC R20, `(.L_x_16) ;  /* 0x000000001014794e */ /* 0x000fce0000000000 */
[----:B--2--5:R-:W-:Y:S05]  /*15a0*/  CALL.ABS.NOINC R14 ;  /* 0x000000000e007343 */ /* 0x024fea0003c00000 */
.L_x_16:
[----:B------:R-:W-:-:S13]  /*15b0*/  ISETP.NE.AND P0, PT, R170, 0x3, PT ;  /* 0x00000003aa00780c */ /* 0x000fda0003f05270 */
[----:B------:R-:W-:Y:S05]  /*15c0*/  @!P0 BRA `(.L_x_17) ;  /* 0x0000000000048947 */ /* 0x000fea0003800000 */
[----:B------:R-:W-:Y:S01]  /*15d0*/  BPT.TRAP 0x1 ;  /* 0x000000040000795c */ /* 0x000fe20000300000 */
.L_x_17:
[----:B------:R-:W-:Y:S02]  /*15e0*/  IMAD.U32 R3, RZ, RZ, UR38 ;  /* 0x00000026ff037e24 */ /* 0x000fe4000f8e00ff */
[----:B-1----:R-:W-:-:S03]  /*15f0*/  IMAD.U32 R0, RZ, RZ, UR39 ;  /* 0x00000027ff007e24 */ /* 0x002fc6000f8e00ff */
[----:B------:R-:W-:Y:S02]  /*1600*/  LEA R3, R3, UR41, 0x3 ;  /* 0x0000002903037c11 */ /* 0x000fe4000f8e18ff */
[----:B------:R-:W-:-:S04]  /*1610*/  SHF.L.U32 R0, R0, 0x1f, RZ ;  /* 0x0000001f00007819 */ /* 0x000fc800000006ff */
[----:B------:R1:W2:Y:S01]  /*1620*/  SYNCS.PHASECHK.TRANS64.TRYWAIT P1, [R3+URZ], R0 ;  /* 0x00000000030075a7 */ /* 0x0002a2000802017f */
[----:B------:R-:W-:Y:S05]  /*1630*/  @!P0 BRA `(.L_x_18) ;  /* 0x0000000000048947 */ /* 0x000fea0003800000 */
[----:B------:R-:W-:Y:S01]  /*1640*/  BPT.TRAP 0x1 ;  /* 0x000000040000795c */ /* 0x000fe20000300000 */
.L_x_18:
[----:B------:R-:W-:-:S05]  /*1650*/  IMAD.U32 R4, RZ, RZ, UR43 ;  /* 0x0000002bff047e24 */ /* 0x000fca000f8e00ff */
[----:B------:R-:W-:Y:S01]  /*1660*/  ISETP.GE.AND P2, PT, R4, 0x1, PT ;  /* 0x000000010400780c */ /* 0x000fe20003f46270 */
[----:B--2---:R-:W-:-:S12]  /*1670*/  @P1 BRA `(.L_x_19) ;  /* 0x0000000000081947 */ /* 0x004fd80003800000 */
[----:B------:R-:W2:Y:S02]  /*1680*/  SYNCS.PHASECHK.TRANS64.TRYWAIT P1, [R3+URZ], R0 ;  /* 0x00000000030075a7 */ /* 0x000ea4000802017f */
[----:B--2---:R-:W-:Y:S05]  /*1690*/  @!P1 BRA `(.L_x_20) ;  /* 0x0000008400649947 */ /* 0x004fea0003800000 */
.L_x_19:
[----:B------:R-:W-:Y:S05]  /*16a0*/  WARPSYNC.ALL ;  /* 0x0000000000007948 */ /* 0x000fea0003800000 */
[----:B------:R-:W-:Y:S01]  /*16b0*/  UIADD3 UR4, UR41, 0x180, URZ ;  /* 0x0000018029047890 */ /* 0x000fe2000fffe03f */
[----:B------:R-:W-:Y:S01]  /*16c0*/  WARPGROUP.ARRIVE ;  /* 0x00000000000079c5 */ /* 0x000fe20000000000 */
[----:B------:R-:W-:Y:S02]  /*16d0*/  UIADD3 UR5, UR41, 0xa180, URZ ;  /* 0x0000a18029057890 */ /* 0x000fe4000fffe03f */
[----:B------:R-:W-:Y:S02]  /*16e0*/  USHF.R.U32.HI UR4, URZ, 0x4, UR4 ;  /* 0x000000043f047899 */ /* 0x000fe40008011604 */
[----:B------:R-:W-:-:S02]  /*16f0*/  USHF.R.U32.HI UR5, URZ, 0x4, UR5 ;  /* 0x000000043f057899 */ /* 0x000fc40008011605 */
[----:B------:R-:W-:Y:S02]  /*1700*/  ULOP3.LUT UR4, UR4, 0x3fff, URZ, 0xc0, !UPT ;  /* 0x00003fff04047892 */ /* 0x000fe4000f8ec03f */
[----:B------:R-:W-:Y:S02]  /*1710*/  ULOP3.LUT UR5, UR5, 0x3fff, URZ, 0xc0, !UPT ;  /* 0x00003fff05057892 */ /* 0x000fe4000f8ec03f */
[----:B------:R-:W-:Y:S02]  /*1720*/  ULOP3.LUT UR8, UR4, 0x10000, URZ, 0xfc, !UPT ;  /* 0x0001000004087892 */ /* 0x000fe4000f8efc3f */
[----:B------:R-:W-:Y:S02]  /*1730*/  ULOP3.LUT UR9, UR5, 0x10000, URZ, 0xfc, !UPT ;  /* 0x0001000005097892 */ /* 0x000fe4000f8efc3f */
[----:B------:R-:W-:Y:S02]  /*1740*/  ULEA UR10, UR38, UR8, 0x9 ;  /* 0x00000008260a7291 */ /* 0x000fe4000f8e483f */
[----:B------:R-:W-:Y:S01]  /*1750*/  ULEA UR11, UR38, UR9, 0xb ;  /* 0x00000009260b7291 */ /* 0x000fe2000f8e583f */
[----:B------:R-:W-:Y:S01]  /*1760*/  UMOV UR5, 0x40000040 ;  /* 0x4000004000057882 */ /* 0x000fe20000000000 */
[----:B------:R-:W-:-:S03]  /*1770*/  UMOV UR7, 0x40000040 ;  /* 0x4000004000077882 */ /* 0x000fc60000000000 */
[----:B------:R-:W-:Y:S02]  /*1780*/  UMOV UR4, UR10 ;  /* 0x0000000a00047c82 */ /* 0x000fe40008000000 */
[----:B------:R-:W-:Y:S02]  /*1790*/  UMOV UR6, UR11 ;  /* 0x0000000b00067c82 */ /* 0x000fe40008000000 */
[----:B------:R-:W-:Y:S01]  /*17a0*/  HGMMA.64x256x8.F32.TF32 R24, gdesc[UR4], RZ, !UPT, gsb0 ;  /* 0x07e00000041879f0 */ /* 0x000fe2000c0028ff */
[----:B------:R-:W-:Y:S02]  /*17b0*/  UIADD3 UR4, UR10, 0x2, URZ ;  /* 0x000000020a047890 */ /* 0x000fe4000fffe03f */
[----:B------:R-:W-:Y:S01]  /*17c0*/  UIADD3 UR6, UR11, 0x2, URZ ;  /* 0x000000020b067890 */ /* 0x000fe2000fffe03f */
[----:B------:R-:W-:Y:S01]  /*17d0*/  UMOV UR5, 0x40000040 ;  /* 0x4000004000057882 */ /* 0x000fe20000000000 */
[----:B------:R-:W-:Y:S01]  /*17e0*/  UMOV UR7, 0x40000040 ;  /* 0x4000004000077882 */ /* 0x000fe20000000000 */
[----:B------:R-:W-:-:S02]  /*17f0*/  WARPGROUP.DEPBAR.LE gsb0, 0x0 ;  /* 0x00008000000079c5 */ /* 0x000fc40000010000 */
[----:B------:R-:W-:-:S15]  /*1800*/  WARPGROUP.ARRIVE ;  /* 0x00000000000079c5 */ /* 0x000fde0000000000 */
[----:B------:R-:W-:-:S05]  /*1810*/  NOP ;  /* 0x0000000000007918 */ /* 0x000fca0000000000 */
[----:B------:R-:W-:Y:S01]  /*1820*/  HGMMA.64x256x8.F32.TF32 R24, gdesc[UR4], R24, gsb0 ;  /* 0x07e00000041879f0 */ /* 0x000fe20008002818 */
[----:B------:R-:W-:Y:S02]  /*1830*/  UIADD3 UR4, UR10, 0x4, URZ ;  /* 0x000000040a047890 */ /* 0x000fe4000fffe03f */
[----:B------:R-:W-:Y:S01]  /*1840*/  UIADD3 UR6, UR11, 0x4, URZ ;  /* 0x000000040b067890 */ /* 0x000fe2000fffe03f */
[----:B------:R-:W-:Y:S01]  /*1850*/  UMOV UR5, 0x40000040 ;  /* 0x4000004000057882 */ /* 0x000fe20000000000 */
[----:B------:R-:W-:Y:S01]  /*1860*/  UMOV UR7, 0x40000040 ;  /* 0x4000004000077882 */ /* 0x000fe20000000000 */
[----:B------:R-:W-:Y:S02]  /*1870*/  WARPGROUP.DEPBAR.LE gsb0, 0x0 ;  /* 0x00008000000079c5 */ /* 0x000fe40000010000 */
        /* <DEDUP_REMOVED lines=10> */
[----:B------:R-:W-:Y:S03]  /*1920*/  HGMMA.64x256x8.F32.TF32 R24, gdesc[UR4], R24, gsb0 ;  /* 0x07e00000041879f0 */ /* 0x000fe60008002818 */
[----:B------:R-:W-:Y:S02]  /*1930*/  WARPGROUP.DEPBAR.LE gsb0, 0x0 ;  /* 0x00008000000079c5 */ /* 0x000fe40000010000 */
[----:B------:R-:W-:Y:S05]  /*1940*/  @!P2 BRA `(.L_x_21) ;  /* 0x00000004001ca947 */ /* 0x000fea0003800000 */
[----:B------:R-:W-:Y:S01]  /*1950*/  UIADD3 UR4, UR38, 0x1, URZ ;  /* 0x0000000126047890 */ /* 0x000fe2000fffe03f */
[----:B-12---:R-:W-:Y:S01]  /*1960*/  IMAD.U32 R0, RZ, RZ, UR43 ;  /* 0x0000002bff007e24 */ /* 0x006fe2000f8e00ff */
[----:B------:R-:W-:Y:S02]  /*1970*/  UMOV UR11, UR38 ;  /* 0x00000026000b7c82 */ /* 0x000fe40008000000 */
[----:B------:R-:W-:-:S04]  /*1980*/  UISETP.NE.AND UP0, UPT, UR4, 0x5, UPT ;  /* 0x000000050400788c */ /* 0x000fc8000bf05270 */
[----:B------:R-:W-:Y:S02]  /*1990*/  USEL UR5, URZ, 0x1, UP0 ;  /* 0x000000013f057887 */ /* 0x000fe40008000000 */
[----:B------:R-:W-:Y:S02]  /*19a0*/  USEL UR10, UR4, URZ, UP0 ;  /* 0x0000003f040a7287 */ /* 0x000fe40008000000 */
[----:B------:R-:W-:-:S06]  /*19b0*/  ULOP3.LUT UR5, UR39, UR5, URZ, 0x3c, !UPT ;  /* 0x0000000527057292 */ /* 0x000fcc000f8e3c3f */
[----:B------:R-:W-:-:S07]  /*19c0*/  IMAD.U32 R5, RZ, RZ, UR5 ;  /* 0x00000005ff057e24 */ /* 0x000fce000f8e00ff */
.L_x_28:
[----:B-12---:R-:W-:Y:S05]  /*19d0*/  @!P0 BRA `(.L_x_22) ;  /* 0x0000000000048947 */ /* 0x006fea0003800000 */
[----:B------:R-:W-:Y:S01]  /*19e0*/  BPT.TRAP 0x1 ;  /* 0x000000040000795c */ /* 0x000fe20000300000 */
.L_x_22:
[----:B------:R-:W-:Y:S01]  /*19f0*/  ULEA UR4, UR10, UR41, 0x3 ;  /* 0x000000290a047291 */ /* 0x000fe2000f8e183f */
[----:B------:R-:W-:-:S08]  /*1a00*/  SHF.L.U32 R3, R5, 0x1f, RZ ;  /* 0x0000001f05037819 */ /* 0x000fd000000006ff */
[----:B------:R1:W2:Y:S01]  /*1a10*/  SYNCS.PHASECHK.TRANS64.TRYWAIT P1, [UR4], R3 ;  /* 0x00000003ff0075a7 */ /* 0x0002a20008020144 */
[----:B------:R-:W-:Y:S05]  /*1a20*/  @!P0 BRA `(.L_x_23) ;  /* 0x0000000000048947 */ /* 0x000fea0003800000 */
[----:B------:R-:W-:Y:S01]  /*1a30*/  BPT.TRAP 0x1 ;  /* 0x000000040000795c */ /* 0x000fe20000300000 */
.L_x_23:
[----:B--2---:R-:W-:Y:S05]  /*1a40*/  @P1 BRA `(.L_x_24) ;  /* 0x0000000000081947 */ /* 0x004fea0003800000 */
[----:B------:R-:W2:Y:S02]  /*1a50*/  SYNCS.PHASECHK.TRANS64.TRYWAIT P1, [UR4], R3 ;  /* 0x00000003ff0075a7 */ /* 0x000ea40008020144 */
[----:B--2---:R-:W-:Y:S05]  /*1a60*/  @!P1 BRA `(.L_x_25) ;  /* 0x0000008000849947 */ /* 0x004fea0003800000 */
.L_x_24:
[----:B------:R-:W-:Y:S01]  /*1a70*/  ULEA UR12, UR10, UR8, 0x9 ;  /* 0x000000080a0c7291 */ /* 0x000fe2000f8e483f */
[----:B------:R-:W-:Y:S01]  /*1a80*/  WARPGROUP.ARRIVE ;  /* 0x00000000000079c5 */ /* 0x000fe20000000000 */
[----:B------:R-:W-:Y:S01]  /*1a90*/  ULEA UR13, UR10, UR9, 0xb ;  /* 0x000000090a0d7291 */ /* 0x000fe2000f8e583f */
[----:B------:R-:W-:Y:S01]  /*1aa0*/  UMOV UR5, 0x40000040 ;  /* 0x4000004000057882 */ /* 0x000fe20000000000 */
[----:B------:R-:W-:-:S03]  /*1ab0*/  UMOV UR7, 0x40000040 ;  /* 0x4000004000077882 */ /* 0x000fc60000000000 */
[----:B------:R-:W-:Y:S02]  /*1ac0*/  UMOV UR4, UR12 ;  /* 0x0000000c00047c82 */ /* 0x000fe40008000000 */
[----:B------:R-:W-:Y:S02]  /*1ad0*/  UMOV UR6, UR13 ;  /* 0x0000000d00067c82 */ /* 0x000fe40008000000 */
[----:B------:R-:W-:Y:S01]  /*1ae0*/  HGMMA.64x256x8.F32.TF32 R24, gdesc[UR4], R24, gsb0 ;  /* 0x07e00000041879f0 */ /* 0x000fe20008002818 */
        /* <DEDUP_REMOVED lines=26> */
[----:B------:R-:W-:Y:S01]  /*1c90*/  BPT.TRAP 0x1 ;  /* 0x000000040000795c */ /* 0x000fe20000300000 */
.L_x_26:
[----:B------:R-:W-:Y:S01]  /*1ca0*/  ULEA UR4, UR11, UR41, 0x3 ;  /* 0x000000290b047291 */ /* 0x000fe2000f8e183f */
[----:B------:R-:W-:-:S03]  /*1cb0*/  ISETP.GT.U32.AND P1, PT, R16, 0x1, PT ;  /* 0x000000011000780c */ /* 0x000fc60003f24070 */
[----:B------:R-:W-:-:S04]  /*1cc0*/  UIADD3 UR4, UR4, 0x28, URZ ;  /* 0x0000002804047890 */ /* 0x000fc8000fffe03f */
[----:B------:R-:W-:-:S09]  /*1cd0*/  UPRMT UR4, URZ, 0x654, UR4 ;  /* 0x000006543f047896 */ /* 0x000fd20008000004 */
[----:B------:R-:W-:Y:S01]  /*1ce0*/  SYNCS.ARRIVE.TRANS64.RED.A1T0 RZ, [UR4], RZ ;  /* 0x000000ffffff79a7 */ /* 0x000fe20008100404 */
[----:B------:R-:W-:Y:S05]  /*1cf0*/  @P1 BRA `(.L_x_27) ;  /* 0x0000000000041947 */ /* 0x000fea0003800000 */
[----:B------:R-:W-:Y:S01]  /*1d00*/  BPT.TRAP 0x1 ;  /* 0x000000040000795c */ /* 0x000fe20000300000 */
.L_x_27:
[----:B------:R-:W-:Y:S01]  /*1d10*/  UIADD3 UR10, UR10, 0x1, URZ ;  /* 0x000000010a0a7890 */ /* 0x000fe2000fffe03f */
[C---:B------:R-:W-:Y:S01]  /*1d20*/  ISETP.GT.AND P1, PT, R0.reuse, 0x1, PT ;  /* 0x000000010000780c */ /* 0x040fe20003f24270 */
[----:B------:R-:W-:Y:S01]  /*1d30*/  UIADD3 UR11, UR11, 0x1, URZ ;  /* 0x000000010b0b7890 */ /* 0x000fe2000fffe03f */
[----:B------:R-:W-:Y:S01]  /*1d40*/  VIADD R0, R0, 0xffffffff ;  /* 0xffffffff00007836 */ /* 0x000fe20000000000 */
[----:B------:R-:W-:Y:S02]  /*1d50*/  UISETP.NE.AND UP0, UPT, UR10, 0x5, UPT ;  /* 0x000000050a00788c */ /* 0x000fe4000bf05270 */
[----:B------:R-:W-:Y:S02]  /*1d60*/  UISETP.NE.AND UP1, UPT, UR11, 0x5, UPT ;  /* 0x000000050b00788c */ /* 0x000fe4000bf25270 */
[----:B------:R-:W-:Y:S02]  /*1d70*/  USEL UR4, URZ, 0x1, UP0 ;  /* 0x000000013f047887 */ /* 0x000fe40008000000 */
[----:B------:R-:W-:-:S02]  /*1d80*/  USEL UR10, UR10, URZ, UP0 ;  /* 0x0000003f0a0a7287 */ /* 0x000fc40008000000 */
[----:B------:R-:W-:Y:S02]  /*1d90*/  USEL UR11, UR11, URZ, UP1 ;  /* 0x0000003f0b0b7287 */ /* 0x000fe40008800000 */
[----:B------:R-:W-:Y:S01]  /*1da0*/  LOP3.LUT R5, R5, UR4, RZ, 0x3c, !PT ;  /* 0x0000000405057c12 */ /* 0x000fe2000f8e3cff */
[----:B------:R-:W-:Y:S09]  /*1db0*/  @P1 BRA `(.L_x_28) ;  /* 0xfffffffc00041947 */ /* 0x000ff2000383ffff */
.L_x_21:
[----:B-12---:R-:W1:Y:S01]  /*1dc0*/  LDC R0, c[0x0][0x28c] ;  /* 0x0000a300ff007b82 */ /* 0x006e620000000800 */
[----:B------:R2:W-:Y:S01]  /*1dd0*/  SYNCS.ARRIVE.TRANS64.A1T0 RZ, [R158+UR45], RZ ;  /* 0x000000ff9eff79a7 */ /* 0x0005e2000810002d */
[----:B-1----:R-:W-:-:S13]  /*1de0*/  ISETP.GE.AND P1, PT, R0, 0x1, PT ;  /* 0x000000010000780c */ /* 0x002fda0003f26270 */
[----:B--2---:R-:W-:Y:S05]  /*1df0*/  @!P1 BRA `(.L_x_29) ;  /* 0x0000000000349947 */ /* 0x004fea0003800000 */
[----:B------:R-:W-:Y:S05]  /*1e00*/  @!P0 BRA `(.L_x_30) ;  /* 0x0000000000048947 */ /* 0x000fea0003800000 */
[----:B------:R-:W-:Y:S01]  /*1e10*/  BPT.TRAP 0x1 ;  /* 0x000000040000795c */ /* 0x000fe20000300000 */
.L_x_30:
[----:B------:R-:W-:Y:S01]  /*1e20*/  UIADD3 UR6, UR43, UR38, URZ ;  /* 0x000000262b067290 */ /* 0x000fe2000fffe03f */
[----:B------:R-:W-:-:S03]  /*1e30*/  ISETP.GT.U32.AND P0, PT, R16, 0x1, PT ;  /* 0x000000011000780c */ /* 0x000fc60003f04070 */
[----:B------:R-:W-:-:S04]  /*1e40*/  UIMAD.WIDE.U32 UR4, UR6, -0x33333333, URZ ;  /* 0xcccccccd060478a5 */ /* 0x000fc8000f8e003f */
[----:B------:R-:W-:-:S04]  /*1e50*/  USHF.R.U32.HI UR4, URZ, 0x2, UR5 ;  /* 0x000000023f047899 */ /* 0x000fc80008011605 */
[----:B------:R-:W-:-:S04]  /*1e60*/  UIMAD UR6, UR4, -0x5, UR6 ;  /* 0xfffffffb040678a4 */ /* 0x000fc8000f8e0206 */
[----:B------:R-:W-:-:S04]  /*1e70*/  ULEA UR6, UR6, UR41, 0x3 ;  /* 0x0000002906067291 */ /* 0x000fc8000f8e183f */
[----:B------:R-:W-:-:S04]  /*1e80*/  UIADD3 UR6, UR6, 0x28, URZ ;  /* 0x0000002806067890 */ /* 0x000fc8000fffe03f */
[----:B------:R-:W-:-:S09]  /*1e90*/  UPRMT UR6, URZ, 0x654, UR6 ;  /* 0x000006543f067896 */ /* 0x000fd20008000006 */
[----:B------:R-:W-:Y:S01]  /*1ea0*/  SYNCS.ARRIVE.TRANS64.RED.A1T0 RZ, [UR6], RZ ;  /* 0x000000ffffff79a7 */ /* 0x000fe20008100406 */
[----:B------:R-:W-:Y:S05]  /*1eb0*/  @P0 BRA `(.L_x_29) ;  /* 0x0000000000040947 */ /* 0x000fea0003800000 */
[----:B------:R-:W-:Y:S01]  /*1ec0*/  BPT.TRAP 0x1 ;  /* 0x000000040000795c */ /* 0x000fe20000300000 */
.L_x_29:
[----:B------:R-:W-:Y:S01]  /*1ed0*/  SHF.L.U32 R0, R171, 0x1f, RZ ;  /* 0x0000001fab007819 */ /* 0x000fe200000006ff */
[----:B------:R-:W-:Y:S01]  /*1ee0*/  UIADD3 UR38, UR44, UR38, URZ ;  /* 0x000000262c267290 */ /* 0x000fe2000fffe03f */
[----:B------:R-:W1:Y:S01]  /*1ef0*/  LDC R7, c[0x0][0x288] ;  /* 0x0000a200ff077b82 */ /* 0x000e620000000800 */
[----:B------:R-:W-:Y:S01]  /*1f00*/  UISETP.GE.U32.AND UP1, UPT, UR44, 0x5, UPT ;  /* 0x000000052c00788c */ /* 0x000fe2000bf26070 */
[----:B------:R-:W-:Y:S01]  /*1f10*/  IMAD.SHL.U32 R8, R156, 0x2, RZ ;  /* 0x000000029c087824 */ /* 0x000fe200078e00ff */
[----:B------:R-:W-:Y:S02]  /*1f20*/  UISETP.GT.U32.AND UP0, UPT, UR38, 0x4, UPT ;  /* 0x000000042600788c */ /* 0x000fe4000bf04070 */
[----:B------:R-:W-:Y:S02]  /*1f30*/  UIMAD.WIDE.U32 UR4, UR38, -0x33333333, URZ ;  /* 0xcccccccd260478a5 */ /* 0x000fe4000f8e003f */
[----:B------:R-:W-:Y:S01]  /*1f40*/  UISETP.LT.U32.AND UP0, UPT, UR44, 0x5, UP0 ;  /* 0x000000052c00788c */ /* 0x000fe20008701070 */
[----:B------:R-:W2:Y:S01]  /*1f50*/  SYNCS.PHASECHK.TRANS64.TRYWAIT P0, [R157+UR42+0x10], R0 ;  /* 0x000010009d0075a7 */ /* 0x000ea2000800016a */
[----:B------:R-:W-:Y:S01]  /*1f60*/  USHF.R.U32.HI UR4, URZ, 0x2, UR5 ;  /* 0x000000023f047899 */ /* 0x000fe20008011605 */
[----:B------:R-:W-:Y:S01]  /*1f70*/  SHF.R.S32.HI R9, RZ, 0x1f, R8 ;  /* 0x0000001fff097819 */ /* 0x000fe20000011408 */
[----:B------:R-:W-:-:S02]  /*1f80*/  USEL UR6, URZ, 0x1, !UP0 ;  /* 0x000000013f067887 */ /* 0x000fc4000c000000 */
[----:B------:R-:W-:Y:S02]  /*1f90*/  UIMAD UR38, UR4, -0x5, UR38 ;  /* 0xfffffffb042678a4 */ /* 0x000fe4000f8e0226 */
[----:B------:R-:W-:-:S04]  /*1fa0*/  ULOP3.LUT UR39, UR39, UR6, URZ, 0x3c, !UPT ;  /* 0x0000000627277292 */ /* 0x000fc8000f8e3c3f */
[----:B------:R-:W-:Y:S01]  /*1fb0*/  @UP1 ULOP3.LUT UR39, UR39, 0x1, UR4, 0x78, !UPT ;  /* 0x0000000127271892 */ /* 0x000fe2000f8e7804 */
[----:B-12---:R-:W-:Y:S11]  /*1fc0*/  @!P0 BRA `(.L_x_31) ;  /* 0x0000007c00448947 */ /* 0x006ff60003800000 */
.L_x_314:
[----:B------:R-:W-:Y:S01]  /*1fd0*/  IMAD.SHL.U32 R6, R19, 0x40, RZ ;  /* 0x0000004013067824 */ /* 0x000fe200078e00ff */
[----:B------:R-:W-:Y:S01]  /*1fe0*/  ULDC UR6, c[0x0][0x284] ;  /* 0x0000a10000067ab9 */ /* 0x000fe20000000800 */
[----:B------:R-:W-:Y:S01]  /*1ff0*/  IMAD.SHL.U32 R14, R22, 0x100, RZ ;  /* 0x00000100160e7824 */ /* 0x000fe200078e00ff */
[----:B------:R-:W-:Y:S01]  /*2000*/  SHF.R.S32.HI R165, RZ, 0x1f, R2 ;  /* 0x0000001fffa57819 */ /* 0x000fe20000011402 */
[----:B------:R-:W-:Y:S01]  /*2010*/  ULDC.64 UR4, c[0x0][0x5d0] ;  /* 0x0001740000047ab9 */ /* 0x000fe20000000a00 */
[----:B------:R-:W-:Y:S01]  /*2020*/  ISETP.GE.AND P0, PT, R6, UR6, PT ;  /* 0x0000000606007c0c */ /* 0x000fe2000bf06270 */
[----:B------:R-:W-:Y:S01]  /*2030*/  IMAD.WIDE.U32 R4, R2, UR4, R8 ;  /* 0x0000000402047c25 */ /* 0x000fe2000f8e0008 */
[----:B------:R-:W-:Y:S02]  /*2040*/  SHF.R.S32.HI R15, RZ, 0x1f, R14 ;  /* 0x0000001fff0f7819 */ /* 0x000fe4000001140e */
[C---:B------:R-:W-:Y:S01]  /*2050*/  ISETP.GE.OR P0, PT, R14.reuse, R7, P0 ;  /* 0x000000070e00720c */ /* 0x040fe20000706670 */
[----:B------:R-:W-:Y:S01]  /*2060*/  IMAD R3, R165, UR4, RZ ;  /* 0x00000004a5037c24 */ /* 0x000fe2000f8e02ff */
[----:B------:R-:W-:-:S03]  /*2070*/  IADD3 R4, P1, R14, R4, RZ ;  /* 0x000000040e047210 */ /* 0x000fc60007f3e0ff */
[----:B------:R-:W-:-:S05]  /*2080*/  IMAD R3, R2, UR5, R3 ;  /* 0x0000000502037c24 */ /* 0x000fca000f8e0203 */
[----:B------:R-:W-:-:S03]  /*2090*/  IADD3.X R5, R15, R5, R3, P1, !PT ;  /* 0x000000050f057210 */ /* 0x000fc60000ffe403 */
[----:B------:R-:W-:Y:S05]  /*20a0*/  @P0 BRA `(.L_x_32) ;  /* 0x0000006400000947 */ /* 0x000fea0003800000 */
[----:B------:R-:W2:Y:S01]  /*20b0*/  LDC.64 R10, c[0x0][0x5c8] ;  /* 0x00017200ff0a7b82 */ /* 0x000ea20000000a00 */
[----:B-----5:R-:W-:Y:S01]  /*20c0*/  FSETP.NEU.AND P1, PT, R152, RZ, PT ;  /* 0x000000ff9800720b */ /* 0x020fe20003f2d000 */
[----:B------:R-:W-:Y:S01]  /*20d0*/  IMAD R3, R156, -0x2, R7 ;  /* 0xfffffffe9c037824 */ /* 0x000fe200078e0207 */
[----:B------:R-:W-:Y:S01]  /*20e0*/  BSSY B0, `(.L_x_32) ;  /* 0x000063c000007945 */ /* 0x000fe20003800000 */
[----:B------:R-:W-:-:S04]  /*20f0*/  IMAD.WIDE R162, R19, 0x40, R154 ;  /* 0x0000004013a27825 */ /* 0x000fc800078e029a */
[----:B-1----:R-:W-:Y:S02]  /*2100*/  IMAD.IADD R0, R3, 0x1, -R14 ;  /* 0x0000000103007824 */ /* 0x002fe400078e0a0e */
[----:B------:R-:W-:-:S03]  /*2110*/  IMAD.IADD R3, R161, 0x1, -R6 ;  /* 0x00000001a1037824 */ /* 0x000fc600078e0a06 */
[----:B------:R-:W-:-:S04]  /*2120*/  ISETP.GT.AND P0, PT, R0, RZ, PT ;  /* 0x000000ff0000720c */ /* 0x000fc80003f04270 */
[----:B------:R-:W-:Y:S01]  /*2130*/  ISETP.GT.AND P4, PT, R3, RZ, P0 ;  /* 0x000000ff0300720c */ /* 0x000fe20000784270 */
[-C--:B--2---:R-:W-:Y:S02]  /*2140*/  IMAD R6, R163, R10.reuse, RZ ;  /* 0x0000000aa3067224 */ /* 0x084fe400078e02ff */
[----:B------:R-:W-:-:S04]  /*2150*/  IMAD.WIDE.U32 R172, R162, R10, R4 ;  /* 0x0000000aa2ac7225 */ /* 0x000fc800078e0004 */
[----:B------:R-:W-:-:S04]  /*2160*/  IMAD R5, R162, R11, R6 ;  /* 0x0000000ba2057224 */ /* 0x000fc800078e0206 */
[----:B------:R-:W-:Y:S01]  /*2170*/  IMAD.IADD R177, R173, 0x1, R5 ;  /* 0x00000001adb17824 */ /* 0x000fe200078e0205 */
[----:B------:R-:W-:Y:S06]  /*2180*/  @!P1 BRA `(.L_x_33) ;  /* 0x0000004400949947 */ /* 0x000fec0003800000 */
[----:B------:R-:W1:Y:S01]  /*2190*/  LDC.64 R20, c[0x0][0x5b8] ;  /* 0x00016e00ff147b82 */ /* 0x000e620000000a00 */
[----:B------:R-:W-:-:S07]  /*21a0*/  ULDC.64 UR4, c[0x0][0x5c0] ;  /* 0x0001700000047ab9 */ /* 0x000fce0000000a00 */
[----:B------:R-:W2:Y:S08]  /*21b0*/  LDC.64 R174, c[0x0][0x5b0] ;  /* 0x00016c00ffae7b82 */ /* 0x000eb00000000a00 */
[----:B0-----:R-:W0:Y:S01]  /*21c0*/  LDC.64 R12, c[0x0][0x5a8] ;  /* 0x00016a00ff0c7b82 */ /* 0x001e220000000a00 */
[-C--:B-1----:R-:W-:Y:S02]  /*21d0*/  IMAD R6, R165, R20.reuse, RZ ;  /* 0x00000014a5067224 */ /* 0x082fe400078e02ff */
[----:B------:R-:W-:-:S04]  /*21e0*/  IMAD.WIDE.U32 R4, R2, R20, R8 ;  /* 0x0000001402047225 */ /* 0x000fc800078e0008 */
[----:B------:R-:W-:Y:S01]  /*21f0*/  IMAD R173, R2, R21, R6 ;  /* 0x0000001502ad7224 */ /* 0x000fe200078e0206 */
[----:B------:R-:W-:Y:S01]  /*2200*/  IADD3 R164, P1, R14, R4, RZ ;  /* 0x000000040ea47210 */ /* 0x000fe20007f3e0ff */
[----:B--2---:R-:W-:-:S03]  /*2210*/  IMAD R4, R163, R174, RZ ;  /* 0x000000aea3047224 */ /* 0x004fc600078e02ff */
[----:B------:R-:W-:Y:S01]  /*2220*/  IADD3.X R165, R15, R5, R173, P1, !PT ;  /* 0x000000050fa57210 */ /* 0x000fe20000ffe4ad */
[C---:B------:R-:W-:Y:S02]  /*2230*/  IMAD R163, R162.reuse, R175, R4 ;  /* 0x000000afa2a37224 */ /* 0x040fe400078e0204 */
[----:B------:R-:W-:-:S04]  /*2240*/  IMAD.WIDE.U32 R4, R162, R174, R164 ;  /* 0x000000aea2047225 */ /* 0x000fc800078e00a4 */
[----:B------:R-:W-:Y:S01]  /*2250*/  IMAD.IADD R5, R5, 0x1, R163 ;  /* 0x0000000105057824 */ /* 0x000fe200078e02a3 */
[----:B0-----:R-:W-:-:S04]  /*2260*/  LEA R6, P1, R4, R12, 0x2 ;  /* 0x0000000c04067211 */ /* 0x001fc800078210ff */
[----:B------:R-:W-:-:S05]  /*2270*/  LEA.HI.X R7, R4, R13, R5, 0x2, P1 ;  /* 0x0000000d04077211 */ /* 0x000fca00008f1405 */
[----:B------:R0:W2:Y:S01]  /*2280*/  @P4 LDG.E.LTC128B R19, desc[UR36][R6.64] ;  /* 0x0000002406134981 */ /* 0x0000a2000c1e1920 */
[----:B------:R-:W-:Y:S01]  /*2290*/  IMAD.WIDE.U32 R4, R162, R174, R14 ;  /* 0x000000aea2047225 */ /* 0x000fe200078e000e */
[C---:B------:R-:W-:Y:S01]  /*22a0*/  SHF.L.U64.HI R169, R174.reuse, 0x3, R175 ;  /* 0x00000003aea97819 */ /* 0x040fe200000102af */
[----:B------:R-:W-:Y:S01]  /*22b0*/  BSSY B1, `(.L_x_34) ;  /* 0x0000017000017945 */ /* 0x000fe20003800000 */
[----:B------:R-:W-:Y:S01]  /*22c0*/  ISETP.GT.AND P0, PT, R3, 0x8, P0 ;  /* 0x000000080300780c */ /* 0x000fe20000704270 */
[----:B------:R-:W-:Y:S01]  /*22d0*/  IMAD.SHL.U32 R168, R174, 0x8, RZ ;  /* 0x00000008aea87824 */ /* 0x000fe200078e00ff */
[----:B------:R-:W-:-:S03]  /*22e0*/  IADD3 R166, P1, R8, R4, RZ ;  /* 0x0000000408a67210 */ /* 0x000fc60007f3e0ff */
[----:B------:R-:W-:Y:S01]  /*22f0*/  IMAD.WIDE.U32 R168, R162, R174, R168 ;  /* 0x000000aea2a87225 */ /* 0x000fe200078e00a8 */
[----:B------:R-:W-:Y:S02]  /*2300*/  IADD3.X R167, R9, R163, R5, P1, !PT ;  /* 0x000000a309a77210 */ /* 0x000fe40000ffe405 */
[----:B------:R-:W-:Y:S01]  /*2310*/  LEA R4, P1, R172, UR4, 0x2 ;  /* 0x00000004ac047c11 */ /* 0x000fe2000f8210ff */
[----:B------:R-:W-:Y:S02]  /*2320*/  IMAD.IADD R175, R163, 0x1, R169 ;  /* 0x00000001a3af7824 */ /* 0x000fe400078e02a9 */
[----:B------:R-:W-:Y:S01]  /*2330*/  IMAD.WIDE.U32 R166, R2, R20, R166 ;  /* 0x0000001402a67225 */ /* 0x000fe200078e00a6 */
[----:B------:R-:W-:-:S03]  /*2340*/  LEA.HI.X R5, R172, UR5, R177, 0x2, P1 ;  /* 0x00000005ac057c11 */ /* 0x000fc600088f14b1 */
[----:B------:R-:W-:Y:S01]  /*2350*/  IMAD.IADD R21, R173, 0x1, R167 ;  /* 0x00000001ad157824 */ /* 0x000fe200078e02a7 */
[----:B0-----:R-:W-:Y:S01]  /*2360*/  LEA R6, P1, R166, R12, 0x2 ;  /* 0x0000000ca6067211 */ /* 0x001fe200078210ff */
[----:B--2---:R-:W-:-:S04]  /*2370*/  FMUL R7, R19, R152 ;  /* 0x0000009813077220 */ /* 0x004fc80000400000 */
[----:B------:R-:W-:Y:S01]  /*2380*/  FFMA R167, R24, R153, R7 ;  /* 0x0000009918a77223 */ /* 0x000fe20000000007 */
[----:B------:R-:W-:Y:S02]  /*2390*/  LEA.HI.X R7, R166, R13, R21, 0x2, P1 ;  /* 0x0000000da6077211 */ /* 0x000fe400008f1415 */
[----:B------:R-:W-:Y:S02]  /*23a0*/  ISETP.GT.AND P1, PT, R0, 0x1, PT ;  /* 0x000000010000780c */ /* 0x000fe40003f24270 */
[----:B------:R0:W-:Y:S01]  /*23b0*/  @P4 STG.E desc[UR36][R4.64], R167 ;  /* 0x000000a704004986 */ /* 0x0001e2000c101924 */
[----:B------:R-:W-:Y:S02]  /*23c0*/  IADD3 R21, P2, R164, R168, RZ ;  /* 0x000000a8a4157210 */ /* 0x000fe40007f5e0ff */
[----:B------:R-:W-:Y:S02]  /*23d0*/  ISETP.GT.AND P4, PT, R3, RZ, P1 ;  /* 0x000000ff0300720c */ /* 0x000fe40000f84270 */
[----:B------:R-:W-:Y:S01]  /*23e0*/  LEA R162, P3, R21, R12, 0x2 ;  /* 0x0000000c15a27211 */ /* 0x000fe200078610ff */
[----:B------:R-:W-:-:S10]  /*23f0*/  IMAD.X R164, R175, 0x1, R165, P2 ;  /* 0x00000001afa47824 */ /* 0x000fd400010e06a5 */
[----:B0-----:R-:W-:Y:S05]  /*2400*/  @!P4 BRA `(.L_x_35) ;  /* 0x000000000004c947 */ /* 0x001fea0003800000 */
[----:B------:R0:W5:Y:S02]  /*2410*/  LDG.E.LTC128B R19, desc[UR36][R6.64+0x4] ;  /* 0x0000042406137981 */ /* 0x000164000c1e1920 */
.L_x_35:
[----:B------:R-:W-:Y:S05]  /*2420*/  BSYNC B1 ;  /* 0x0000000000017941 */ /* 0x000fea0003800000 */
.L_x_34:
[----:B-----5:R-:W-:Y:S01]  /*2430*/  FMUL R22, R19, R152 ;  /* 0x0000009813167220 */ /* 0x020fe20000400000 */
[----:B------:R-:W-:-:S03]  /*2440*/  LEA.HI.X R163, R21, R13, R164, 0x2, P3 ;  /* 0x0000000d15a37211 */ /* 0x000fc600018f14a4 */
[----:B------:R-:W-:-:S05]  /*2450*/  FFMA R25, R25, R153, R22 ;  /* 0x0000009919197223 */ /* 0x000fca0000000016 */
[----:B------:R1:W-:Y:S04]  /*2460*/  @P4 STG.E desc[UR36][R4.64+0x4], R25 ;  /* 0x0000041904004986 */ /* 0x0003e8000c101924 */
[----:B------:R-:W2:Y:S01]  /*2470*/  @P0 LDG.E.LTC128B R19, desc[UR36][R162.64] ;  /* 0x00000024a2130981 */ /* 0x000ea2000c1e1920 */
[----:B------:R-:W-:Y:S01]  /*2480*/  IADD3 R8, P2, P3, R8, R168, R14 ;  /* 0x000000a808087210 */ /* 0x000fe20007b5e00e */
[----:B------:R-:W-:Y:S01]  /*2490*/  BSSY B1, `(.L_x_36) ;  /* 0x0000010000017945 */ /* 0x000fe20003800000 */
[C---:B------:R-:W-:Y:S02]  /*24a0*/  SHF.L.U64.HI R11, R10.reuse, 0x5, R11 ;  /* 0x000000050a0b7819 */ /* 0x040fe4000001020b */
[----:B------:R-:W-:Y:S02]  /*24b0*/  IADD3.X R9, R9, R175, R15, P2, P3 ;  /* 0x000000af09097210 */ /* 0x000fe400017e640f */
[----:B------:R-:W-:-:S02]  /*24c0*/  LEA R10, P3, R10, R4, 0x5 ;  /* 0x000000040a0a7211 */ /* 0x000fc400078628ff */
[----:B------:R-:W-:Y:S01]  /*24d0*/  ISETP.GT.AND P1, PT, R3, 0x8, P1 ;  /* 0x000000080300780c */ /* 0x000fe20000f24270 */
[----:B------:R-:W-:Y:S01]  /*24e0*/  IMAD.WIDE.U32 R20, R2, R20, R8 ;  /* 0x0000001402147225 */ /* 0x000fe200078e0008 */
[----:B------:R-:W-:-:S03]  /*24f0*/  ISETP.GT.AND P2, PT, R0, 0x8, PT ;  /* 0x000000080000780c */ /* 0x000fc60003f44270 */
[----:B------:R-:W-:Y:S01]  /*2500*/  IMAD.X R11, R11, 0x1, R5, P3 ;  /* 0x000000010b0b7824 */ /* 0x000fe200018e0605 */
[----:B------:R-:W-:Y:S01]  /*2510*/  LEA R8, P4, R20, R12, 0x2 ;  /* 0x0000000c14087211 */ /* 0x000fe200078810ff */
[----:B------:R-:W-:Y:S02]  /*2520*/  IMAD.IADD R2, R173, 0x1, R21 ;  /* 0x00000001ad027824 */ /* 0x000fe400078e0215 */
[----:B--2---:R-:W-:-:S04]  /*2530*/  FMUL R9, R19, R152 ;  /* 0x0000009813097220 */ /* 0x004fc80000400000 */
[----:B------:R-:W-:Y:S01]  /*2540*/  FFMA R15, R26, R153, R9 ;  /* 0x000000991a0f7223 */ /* 0x000fe20000000009 */
[----:B------:R-:W-:-:S04]  /*2550*/  LEA.HI.X R9, R20, R13, R2, 0x2, P4 ;  /* 0x0000000d14097211 */ /* 0x000fc800020f1402 */
[----:B------:R1:W-:Y:S01]  /*2560*/  @P0 STG.E desc[UR36][R10.64], R15 ;  /* 0x0000000f0a000986 */ /* 0x0003e2000c101924 */
[----:B------:R-:W-:Y:S05]  /*2570*/  @!P1 BRA `(.L_x_37) ;  /* 0x0000000000049947 */ /* 0x000fea0003800000 */
[----:B------:R2:W5:Y:S02]  /*2580*/  LDG.E.LTC128B R19, desc[UR36][R8.64+0x4] ;  /* 0x0000042408137981 */ /* 0x000564000c1e1920 */
.L_x_37:
[----:B------:R-:W-:Y:S05]  /*2590*/  BSYNC B1 ;  /* 0x0000000000017941 */ /* 0x000fea0003800000 */
.L_x_36:
[----:B-----5:R-:W-:Y:S01]  /*25a0*/  FMUL R2, R19, R152 ;  /* 0x0000009813027220 */ /* 0x020fe20000400000 */
[----:B------:R-:W-:Y:S01]  /*25b0*/  ISETP.GT.AND P3, PT, R3, RZ, P2 ;  /* 0x000000ff0300720c */ /* 0x000fe20001764270 */
[----:B------:R-:W-:Y:S01]  /*25c0*/  BSSY B1, `(.L_x_38) ;  /* 0x0000006000017945 */ /* 0x000fe20003800000 */
[----:B------:R-:W-:Y:S01]  /*25d0*/  ISETP.GT.AND P0, PT, R0, 0x9, PT ;  /* 0x000000090000780c */ /* 0x000fe20003f04270 */
[----:B------:R-:W-:-:S05]  /*25e0*/  FFMA R27, R27, R153, R2 ;  /* 0x000000991b1b7223 */ /* 0x000fca0000000002 */
[----:B------:R3:W-:Y:S05]  /*25f0*/  @P1 STG.E desc[UR36][R10.64+0x4], R27 ;  /* 0x0000041b0a001986 */ /* 0x0007ea000c101924 */
[----:B------:R-:W-:Y:S05]  /*2600*/  @!P3 BRA `(.L_x_39) ;  /* 0x000000000004b947 */ /* 0x000fea0003800000 */
[----:B------:R4:W5:Y:S02]  /*2610*/  LDG.E.LTC128B R19, desc[UR36][R6.64+0x20] ;  /* 0x0000202406137981 */ /* 0x000964000c1e1920 */
.L_x_39:
[----:B------:R-:W-:Y:S05]  /*2620*/  BSYNC B1 ;  /* 0x0000000000017941 */ /* 0x000fea0003800000 */
.L_x_38:
[----:B-----5:R-:W-:Y:S01]  /*2630*/  FMUL R13, R19, R152 ;  /* 0x00000098130d7220 */ /* 0x020fe20000400000 */
[----:B------:R-:W-:Y:S01]  /*2640*/  ISETP.GT.AND P1, PT, R3, RZ, P0 ;  /* 0x000000ff0300720c */ /* 0x000fe20000724270 */
[----:B------:R-:W-:Y:S02]  /*2650*/  BSSY B1, `(.L_x_40) ;  /* 0x0000005000017945 */ /* 0x000fe40003800000 */
[----:B------:R-:W-:-:S05]  /*2660*/  FFMA R13, R28, R153, R13 ;  /* 0x000000991c0d7223 */ /* 0x000fca000000000d */
[----:B------:R0:W-:Y:S05]  /*2670*/  @P3 STG.E desc[UR36][R4.64+0x20], R13 ;  /* 0x0000200d04003986 */ /* 0x0001ea000c101924 */
[----:B------:R-:W-:Y:S05]  /*2680*/  @!P1 BRA `(.L_x_41) ;  /* 0x0000000000049947 */ /* 0x000fea0003800000 */
[----:B------:R0:W5:Y:S02]  /*2690*/  LDG.E.LTC128B R19, desc[UR36][R6.64+0x24] ;  /* 0x0000242406137981 */ /* 0x000164000c1e1920 */
.L_x_41:
[----:B------:R-:W-:Y:S05]  /*26a0*/  BSYNC B1 ;  /* 0x0000000000017941 */ /* 0x000fea0003800000 */
.L_x_40:
[----:B-----5:R-:W-:Y:S01]  /*26b0*/  FMUL R2, R19, R152 ;  /* 0x0000009813027220 */ /* 0x020fe20000400000 */
[----:B------:R-:W-:Y:S01]  /*26c0*/  ISETP.GT.AND P2, PT, R3, 0x8, P2 ;  /* 0x000000080300780c */ /* 0x000fe20001744270 */
[----:B------:R-:W-:Y:S02]  /*26d0*/  BSSY B1, `(.L_x_42) ;  /* 0x0000005000017945 */ /* 0x000fe40003800000 */
[----:B------:R-:W-:-:S05]  /*26e0*/  FFMA R29, R29, R153, R2 ;  /* 0x000000991d1d7223 */ /* 0x000fca0000000002 */
[----:B------:R0:W-:Y:S05]  /*26f0*/  @P1 STG.E desc[UR36][R4.64+0x24], R29 ;  /* 0x0000241d04001986 */ /* 0x0001ea000c101924 */
[----:B------:R-:W-:Y:S05]  /*2700*/  @!P2 BRA `(.L_x_43) ;  /* 0x000000000004a947 */ /* 0x000fea0003800000 */
[----:B------:R0:W5:Y:S02]  /*2710*/  LDG.E.LTC128B R19, desc[UR36][R8.64+0x20] ;  /* 0x0000202408137981 */ /* 0x000164000c1e1920 */
.L_x_43:
[----:B------:R-:W-:Y:S05]  /*2720*/  BSYNC B1 ;  /* 0x0000000000017941 */ /* 0x000fea0003800000 */
.L_x_42:
[----:B0----5:R-:W-:Y:S01]  /*2730*/  FMUL R13, R19, R152 ;  /* 0x00000098130d7220 */ /* 0x021fe20000400000 */
[----:B------:R-:W-:Y:S01]  /*2740*/  ISETP.GT.AND P0, PT, R3, 0x8, P0 ;  /* 0x000000080300780c */ /* 0x000fe20000704270 */
[----:B------:R-:W-:Y:S01]  /*2750*/  BSSY B1, `(.L_x_44) ;  /* 0x0000006000017945 */ /* 0x000fe20003800000 */
[----:B------:R-:W-:Y:S01]  /*2760*/  ISETP.GT.AND P1, PT, R0, 0x10, PT ;  /* 0x000000100000780c */ /* 0x000fe20003f24270 */
[----:B------:R-:W-:-:S05]  /*2770*/  FFMA R13, R30, R153, R13 ;  /* 0x000000991e0d7223 */ /* 0x000fca000000000d */
[----:B------:R0:W-:Y:S05]  /*2780*/  @P2 STG.E desc[UR36][R10.64+0x20], R13 ;  /* 0x0000200d0a002986 */ /* 0x0001ea000c101924 */
[----:B------:R-:W-:Y:S05]  /*2790*/  @!P0 BRA `(.L_x_45) ;  /* 0x0000000000048947 */ /* 0x000fea0003800000 */
[----:B------:R0:W5:Y:S02]  /*27a0*/  LDG.E.LTC128B R19, desc[UR36][R8.64+0x24] ;  /* 0x0000242408137981 */ /* 0x000164000c1e1920 */
.L_x_45:
[----:B------:R-:W-:Y:S05]  /*27b0*/  BSYNC B1 ;  /* 0x0000000000017941 */ /* 0x000fea0003800000 */
.L_x_44:
        /* <DEDUP_REMOVED lines=8> */
.L_x_47:
[----:B------:R-:W-:Y:S05]  /*2840*/  BSYNC B1 ;  /* 0x0000000000017941 */ /* 0x000fea0003800000 */
.L_x_46:
[----:B0----5:R-:W-:Y:S01]  /*2850*/  FMUL R13, R19, R152 ;  /* 0x00000098130d7220 */ /* 0x021fe20000400000 */
[----:B------:R-:W-:Y:S01]  /*2860*/  ISETP.GT.AND P0, PT, R3, RZ, P2 ;  /* 0x000000ff0300720c */ /* 0x000fe20001704270 */
[----:B------:R-:W-:Y:S02]  /*2870*/  BSSY B1, `(.L_x_48) ;  /* 0x0000005000017945 */ /* 0x000fe40003800000 */
[----:B------:R-:W-:-:S05]  /*2880*/  FFMA R13, R32, R153, R13 ;  /* 0x00000099200d7223 */ /* 0x000fca000000000d */
[----:B------:R0:W-:Y:S05]  /*2890*/  @P3 STG.E desc[UR36][R4.64+0x40], R13 ;  /* 0x0000400d04003986 */ /* 0x0001ea000c101924 */
[----:B------:R-:W-:Y:S05]  /*28a0*/  @!P0 BRA `(.L_x_49) ;  /* 0x0000000000048947 */ /* 0x000fea0003800000 */
[----:B------:R0:W5:Y:S02]  /*28b0*/  LDG.E.LTC128B R19, desc[UR36][R6.64+0x44] ;  /* 0x0000442406137981 */ /* 0x000164000c1e1920 */
.L_x_49:
[----:B------:R-:W-:Y:S05]  /*28c0*/  BSYNC B1 ;  /* 0x0000000000017941 */ /* 0x000fea0003800000 */
.L_x_48:
[----:B-----5:R-:W-:Y:S01]  /*28d0*/  FMUL R2, R19, R152 ;  /* 0x0000009813027220 */ /* 0x020fe20000400000 */
[----:B------:R-:W-:Y:S01]  /*28e0*/  ISETP.GT.AND P1, PT, R3, 0x8, P1 ;  /* 0x000000080300780c */ /* 0x000fe20000f24270 */
[----:B------:R-:W-:Y:S02]  /*28f0*/  BSSY B1, `(.L_x_50) ;  /* 0x0000005000017945 */ /* 0x000fe40003800000 */
[----:B------:R-:W-:-:S05]  /*2900*/  FFMA R33, R33, R153, R2 ;  /* 0x0000009921217223 */ /* 0x000fca0000000002 */
[----:B------:R0:W-:Y:S05]  /*2910*/  @P0 STG.E desc[UR36][R4.64+0x44], R33 ;  /* 0x0000442104000986 */ /* 0x0001ea000c101924 */
[----:B------:R-:W-:Y:S05]  /*2920*/  @!P1 BRA `(.L_x_51) ;  /* 0x0000000000049947 */ /* 0x000fea0003800000 */
[----:B------:R0:W5:Y:S02]  /*2930*/  LDG.E.LTC128B R19, desc[UR36][R8.64+0x40] ;  /* 0x0000402408137981 */ /* 0x000164000c1e1920 */
.L_x_51:
[----:B------:R-:W-:Y:S05]  /*2940*/  BSYNC B1 ;  /* 0x0000000000017941 */ /* 0x000fea0003800000 */
.L_x_50:
        /* <DEDUP_REMOVED lines=8> */
.L_x_53:
[----:B------:R-:W-:Y:S05]  /*29d0*/  BSYNC B1 ;  /* 0x0000000000017941 */ /* 0x000fea0003800000 */
.L_x_52:
        /* <DEDUP_REMOVED lines=8> */
.L_x_55:
[----:B------:R-:W-:Y:S05]  /*2a60*/  BSYNC B1 ;  /* 0x0000000000017941 */ /* 0x000fea0003800000 */
.L_x_54:
[----:B0----5:R-:W-:Y:S01]  /*2a70*/  FMUL R13, R19, R152 ;  /* 0x00000098130d7220 */ /* 0x021fe20000400000 */
[----:B------:R-:W-:Y:S01]  /*2a80*/  ISETP.GT.AND P2, PT, R3, RZ, P1 ;  /* 0x000000ff0300720c */ /* 0x000fe20000f44270 */
[----:B------:R-:W-:Y:S02]  /*2a90*/  BSSY B1, `(.L_x_56) ;  /* 0x0000005000017945 */ /* 0x000fe40003800000 */
[----:B------:R-:W-:-:S05]  /*2aa0*/  FFMA R13, R36, R153, R13 ;  /* 0x00000099240d7223 */ /* 0x000fca000000000d */
[----:B------:R0:W-:Y:S05]  /*2ab0*/  @P3 STG.E desc[UR36][R4.64+0x60], R13 ;  /* 0x0000600d04003986 */ /* 0x0001ea000c101924 */
[----:B------:R-:W-:Y:S05]  /*2ac0*/  @!P2 BRA `(.L_x_57) ;  /* 0x000000000004a947 */ /* 0x000fea0003800000 */
[----:B------:R0:W5:Y:S02]  /*2ad0*/  LDG.E.LTC128B R19, desc[UR36][R6.64+0x64] ;  /* 0x0000642406137981 */ /* 0x000164000c1e1920 */
.L_x_57:
[----:B------:R-:W-:Y:S05]  /*2ae0*/  BSYNC B1 ;  /* 0x0000000000017941 */ /* 0x000fea0003800000 */
.L_x_56:
[----:B-----5:R-:W-:Y:S01]  /*2af0*/  FMUL R2, R19, R152 ;  /* 0x0000009813027220 */ /* 0x020fe20000400000 */
[----:B------:R-:W-:Y:S01]  /*2b00*/  ISETP.GT.AND P0, PT, R3, 0x8, P0 ;  /* 0x000000080300780c */ /* 0x000fe20000704270 */
[----:B------:R-:W-:Y:S02]  /*2b10*/  BSSY B1, `(.L_x_58) ;  /* 0x0000005000017945 */ /* 0x000fe40003800000 */
[----:B------:R-:W-:-:S05]  /*2b20*/  FFMA R37, R37, R153, R2 ;  /* 0x0000009925257223 */ /* 0x000fca0000000002 */
[----:B------:R0:W-:Y:S05]  /*2b30*/  @P2 STG.E desc[UR36][R4.64+0x64], R37 ;  /* 0x0000642504002986 */ /* 0x0001ea000c101924 */
[----:B------:R-:W-:Y:S05]  /*2b40*/  @!P0 BRA `(.L_x_59) ;  /* 0x0000000000048947 */ /* 0x000fea0003800000 */
[----:B------:R0:W5:Y:S02]  /*2b50*/  LDG.E.LTC128B R19, desc[UR36][R8.64+0x60] ;  /* 0x0000602408137981 */ /* 0x000164000c1e1920 */
.L_x_59:
[----:B------:R-:W-:Y:S05]  /*2b60*/  BSYNC B1 ;  /* 0x0000000000017941 */ /* 0x000fea0003800000 */
.L_x_58:
        /* <DEDUP_REMOVED lines=8> */
.L_x_61:
[----:B------:R-:W-:Y:S05]  /*2bf0*/  BSYNC B1 ;  /* 0x0000000000017941 */ /* 0x000fea0003800000 */
.L_x_60:
        /* <DEDUP_REMOVED lines=8> */
.L_x_63:
[----:B------:R-:W-:Y:S05]  /*2c80*/  BSYNC B1 ;  /* 0x0000000000017941 */ /* 0x000fea0003800000 */
.L_x_62:
[----:B0----5:R-:W-:Y:S01]  /*2c90*/  FMUL R13, R19, R152 ;  /* 0x00000098130d7220 */ /* 0x021fe20000400000 */
[----:B------:R-:W-:Y:S01]  /*2ca0*/  ISETP.GT.AND P1, PT, R3, RZ, P0 ;  /* 0x000000ff0300720c */ /* 0x000fe20000724270 */
[----:B------:R-:W-:Y:S02]  /*2cb0*/  BSSY B1, `(.L_x_64) ;  /* 0x0000005000017945 */ /* 0x000fe40003800000 */
[----:B------:R-:W-:-:S05]  /*2cc0*/  FFMA R13, R40, R153, R13 ;  /* 0x00000099280d7223 */ /* 0x000fca000000000d */
[----:B------:R0:W-:Y:S05]  /*2cd0*/  @P3 STG.E desc[UR36][R4.64+0x80], R13 ;  /* 0x0000800d04003986 */ /* 0x0001ea000c101924 */
[----:B------:R-:W-:Y:S05]  /*2ce0*/  @!P1 BRA `(.L_x_65) ;  /* 0x0000000000049947 */ /* 0x000fea0003800000 */
[----:B------:R0:W5:Y:S02]  /*2cf0*/  LDG.E.LTC128B R19, desc[UR36][R6.64+0x84] ;  /* 0x0000842406137981 */ /* 0x000164000c1e1920 */
.L_x_65:
[----:B------:R-:W-:Y:S05]  /*2d00*/  BSYNC B1 ;  /* 0x0000000000017941 */ /* 0x000fea0003800000 */
.L_x_64:
[----:B-----5:R-:W-:Y:S01]  /*2d10*/  FMUL R2, R19, R152 ;  /* 0x0000009813027220 */ /* 0x020fe20000400000 */
[----:B------:R-:W-:Y:S01]  /*2d20*/  ISETP.GT.AND P2, PT, R3, 0x8, P2 ;  /* 0x000000080300780c */ /* 0x000fe20001744270 */
[----:B------:R-:W-:Y:S02]  /*2d30*/  BSSY B1, `(.L_x_66) ;  /* 0x0000005000017945 */ /* 0x000fe40003800000 */
[----:B------:R-:W-:-:S05]  /*2d40*/  FFMA R41, R41, R153, R2 ;  /* 0x0000009929297223 */ /* 0x000fca0000000002 */
[----:B------:R0:W-:Y:S05]  /*2d50*/  @P1 STG.E desc[UR36][R4.64+0x84], R41 ;  /* 0x0000842904001986 */ /* 0x0001ea000c101924 */
[----:B------:R-:W-:Y:S05]  /*2d60*/  @!P2 BRA `(.L_x_67) ;  /* 0x000000000004a947 */ /* 0x000fea0003800000 */
[----:B------:R0:W5:Y:S02]  /*2d70*/  LDG.E.LTC128B R19, desc[UR36][R8.64+0x80] ;  /* 0x0000802408137981 */ /* 0x000164000c1e1920 */
.L_x_67:
[----:B------:R-:W-:Y:S05]  /*2d80*/  BSYNC B1 ;  /* 0x0000000000017941 */ /* 0x000fea0003800000 */
.L_x_66:
        /* <DEDUP_REMOVED lines=8> */
.L_x_69:
[----:B------:R-:W-:Y:S05]  /*2e10*/  BSYNC B1 ;  /* 0x0000000000017941 */ /* 0x000fea0003800000 */
.L_x_68:
        /* <DEDUP_REMOVED lines=8> */
.L_x_71:
[----:B------:R-:W-:Y:S05]  /*2ea0*/  BSYNC B1 ;  /* 0x0000000000017941 */ /* 0x000fea0003800000 */
.L_x_70:
[----:B0----5:R-:W-:Y:S01]  /*2eb0*/  FMUL R13, R19, R152 ;  /* 0x00000098130d7220 */ /* 0x021fe20000400000 */
[----:B------:R-:W-:Y:S01]  /*2ec0*/  ISETP.GT.AND P0, PT, R3, RZ, P2 ;  /* 0x000000ff0300720c */ /* 0x000fe20001704270 */
[----:B------:R-:W-:Y:S02]  /*2ed0*/  BSSY B1, `(.L_x_72) ;  /* 0x0000005000017945 */ /* 0x000fe40003800000 */
[----:B------:R-:W-:-:S05]  /*2ee0*/  FFMA R13, R44, R153, R13 ;  /* 0x000000992c0d7223 */ /* 0x000fca000000000d */
[----:B------:R0:W-:Y:S05]  /*2ef0*/  @P3 STG.E desc[UR36][R4.64+0xa0], R13 ;  /* 0x0000a00d04003986 */ /* 0x0001ea000c101924 */
[----:B------:R-:W-:Y:S05]  /*2f00*/  @!P0 BRA `(.L_x_73) ;  /* 0x0000000000048947 */ /* 0x000fea0003800000 */
[----:B------:R0:W5:Y:S02]  /*2f10*/  LDG.E.LTC128B R19, desc[UR36][R6.64+0xa4] ;  /* 0x0000a42406137981 */ /* 0x000164000c1e1920 */
.L_x_73:
[----:B------:R-:W-:Y:S05]  /*2f20*/  BSYNC B1 ;  /* 0x0000000000017941 */ /* 0x000fea0003800000 */
.L_x_72:
[----:B-----5:R-:W-:Y:S01]  /*2f30*/  FMUL R2, R19, R152 ;  /* 0x0000009813027220 */ /* 0x020fe20000400000 */
[----:B------:R-:W-:Y:S01]  /*2f40*/  ISETP.GT.AND P1, PT, R3, 0x8, P1 ;  /* 0x000000080300780c */ /* 0x000fe20000f24270 */
[----:B------:R-:W-:Y:S02]  /*2f50*/  BSSY B1, `(.L_x_74) ;  /* 0x0000005000017945 */ /* 0x000fe40003800000 */
[----:B------:R-:W-:-:S05]  /*2f60*/  FFMA R45, R45, R153, R2 ;  /* 0x000000992d2d7223 */ /* 0x000fca0000000002 */
[----:B------:R0:W-:Y:S05]  /*2f70*/  @P0 STG.E desc[UR36][R4.64+0xa4], R45 ;  /* 0x0000a42d04000986 */ /* 0x0001ea000c101924 */
[----:B------:R-:W-:Y:S05]  /*2f80*/  @!P1 BRA `(.L_x_75) ;  /* 0x0000000000049947 */ /* 0x000fea0003800000 */
[----:B------:R0:W5:Y:S02]  /*2f90*/  LDG.E.LTC128B R19, desc[UR36][R8.64+0xa0] ;  /* 0x0000a02408137981 */ /* 0x000164000c1e1920 */
.L_x_75:
[----:B------:R-:W-:Y:S05]  /*2fa0*/  BSYNC B1 ;  /* 0x0000000000017941 */ /* 0x000fea0003800000 */
.L_x_74:
        /* <DEDUP_REMOVED lines=8> */
.L_x_77:
[----:B------:R-:W-:Y:S05]  /*3030*/  BSYNC B1 ;  /* 0x0000000000017941 */ /* 0x000fea0003800000 */
.L_x_76:
        /* <DEDUP_REMOVED lines=8> */
.L_x_79:
[----:B------:R-:W-:Y:S05]  /*30c0*/  BSYNC B1 ;  /* 0x0000000000017941 */ /* 0x000fea0003800000 */
.L_x_78:
[----:B0----5:R-:W-:Y:S01]  /*30d0*/  FMUL R13, R19, R152 ;  /* 0x00000098130d7220 */ /* 0x021fe20000400000 */
[----:B------:R-:W-:Y:S01]  /*30e0*/  ISETP.GT.AND P2, PT, R3, RZ, P1 ;  /* 0x000000ff0300720c */ /* 0x000fe20000f44270 */
[----:B------:R-:W-:Y:S02]  /*30f0*/  BSSY B1, `(.L_x_80) ;  /* 0x0000005000017945 */ /* 0x000fe40003800000 */
[----:B------:R-:W-:-:S05]  /*3100*/  FFMA R13, R48, R153, R13 ;  /* 0x00000099300d7223 */ /* 0x000fca000000000d */
[----:B------:R0:W-:Y:S05]  /*3110*/  @P3 STG.E desc[UR36][R4.64+0xc0], R13 ;  /* 0x0000c00d04003986 */ /* 0x0001ea000c101924 */
[----:B------:R-:W-:Y:S05]  /*3120*/  @!P2 BRA `(.L_x_81) ;  /* 0x000000000004a947 */ /* 0x000fea0003800000 */
[----:B------:R0:W5:Y:S02]  /*3130*/  LDG.E.LTC128B R19, desc[UR36][R6.64+0xc4] ;  /* 0x0000c42406137981 */ /* 0x000164000c1e1920 */
.L_x_81:
[----:B------:R-:W-:Y:S05]  /*3140*/  BSYNC B1 ;  /* 0x0000000000017941 */ /* 0x000fea0003800000 */
.L_x_80:
[----:B-----5:R-:W-:Y:S01]  /*3150*/  FMUL R2, R19, R152 ;  /* 0x0000009813027220 */ /* 0x020fe20000400000 */
[----:B------:R-:W-:Y:S01]  /*3160*/  ISETP.GT.AND P0, PT, R3, 0x8, P0 ;  /* 0x000000080300780c */ /* 0x000fe20000704270 */
[----:B------:R-:W-:Y:S02]  /*3170*/  BSSY B1, `(.L_x_82) ;  /* 0x0000005000017945 */ /* 0x000fe40003800000 */
[----:B------:R-:W-:-:S05]  /*3180*/  FFMA R49, R49, R153, R2 ;  /* 0x0000009931317223 */ /* 0x000fca0000000002 */
[----:B------:R0:W-:Y:S05]  /*3190*/  @P2 STG.E desc[UR36][R4.64+0xc4], R49 ;  /* 0x0000c43104002986 */ /* 0x0001ea000c101924 */
[----:B------:R-:W-:Y:S05]  /*31a0*/  @!P0 BRA `(.L_x_83) ;  /* 0x0000000000048947 */ /* 0x000fea0003800000 */
[----:B------:R0:W5:Y:S02]  /*31b0*/  LDG.E.LTC128B R19, desc[UR36][R8.64+0xc0] ;  /* 0x0000c02408137981 */ /* 0x000164000c1e1920 */
.L_x_83:
[----:B------:R-:W-:Y:S05]  /*31c0*/  BSYNC B1 ;  /* 0x0000000000017941 */ /* 0x000fea0003800000 */
.L_x_82:
        /* <DEDUP_REMOVED lines=8> */
.L_x_85:
[----:B------:R-:W-:Y:S05]  /*3250*/  BSYNC B1 ;  /* 0x0000000000017941 */ /* 0x000fea0003800000 */
.L_x_84:
        /* <DEDUP_REMOVED lines=8> */
.L_x_87:
[----:B------:R-:W-:Y:S05]  /*32e0*/  BSYNC B1 ;  /* 0x0000000000017941 */ /* 0x000fea0003800000 */
.L_x_86:
[----:B0----5:R-:W-:Y:S01]  /*32f0*/  FMUL R13, R19, R152 ;  /* 0x00000098130d7220 */ /* 0x021fe20000400000 */
[----:B------:R-:W-:Y:S01]  /*3300*/  ISETP.GT.AND P1, PT, R3, RZ, P0 ;  /* 0x000000ff0300720c */ /* 0x000fe20000724270 */
[----:B------:R-:W-:Y:S02]  /*3310*/  BSSY B1, `(.L_x_88) ;  /* 0x0000005000017945 */ /* 0x000fe40003800000 */
[----:B------:R-:W-:-:S05]  /*3320*/  FFMA R13, R52, R153, R13 ;  /* 0x00000099340d7223 */ /* 0x000fca000000000d */
[----:B------:R0:W-:Y:S05]  /*3330*/  @P3 STG.E desc[UR36][R4.64+0xe0], R13 ;  /* 0x0000e00d04003986 */ /* 0x0001ea000c101924 */
[----:B------:R-:W-:Y:S05]  /*3340*/  @!P1 BRA `(.L_x_89) ;  /* 0x0000000000049947 */ /* 0x000fea0003800000 */
[----:B------:R0:W5:Y:S02]  /*3350*/  LDG.E.LTC128B R19, desc[UR36][R6.64+0xe4] ;  /* 0x0000e42406137981 */ /* 0x000164000c1e1920 */
.L_x_89:
[----:B------:R-:W-:Y:S05]  /*3360*/  BSYNC B1 ;  /* 0x0000000000017941 */ /* 0x000fea0003800000 */
.L_x_88:
[----:B-----5:R-:W-:Y:S01]  /*3370*/  FMUL R2, R19, R152 ;  /* 0x0000009813027220 */ /* 0x020fe20000400000 */
[----:B------:R-:W-:Y:S01]  /*3380*/  ISETP.GT.AND P2, PT, R3, 0x8, P2 ;  /* 0x000000080300780c */ /* 0x000fe20001744270 */
[----:B------:R-:W-:Y:S02]  /*3390*/  BSSY B1, `(.L_x_90) ;  /* 0x0000005000017945 */ /* 0x000fe40003800000 */
[----:B------:R-:W-:-:S05]  /*33a0*/  FFMA R53, R53, R153, R2 ;  /* 0x0000009935357223 */ /* 0x000fca0000000002 */
[----:B------:R0:W-:Y:S05]  /*33b0*/  @P1 STG.E desc[UR36][R4.64+0xe4], R53 ;  /* 0x0000e43504001986 */ /* 0x0001ea000c101924 */
[----:B------:R-:W-:Y:S05]  /*33c0*/  @!P2 BRA `(.L_x_91) ;  /* 0x000000000004a947 */ /* 0x000fea0003800000 */
[----:B------:R0:W5:Y:S02]  /*33d0*/  LDG.E.LTC128B R19, desc[UR36][R8.64+0xe0] ;  /* 0x0000e02408137981 */ /* 0x000164000c1e1920 */
.L_x_91:
[----:B------:R-:W-:Y:S05]  /*33e0*/  BSYNC B1 ;  /* 0x0000000000017941 */ /* 0x000fea0003800000 */
.L_x_90:
        /* <DEDUP_REMOVED lines=8> */
.L_x_93:
[----:B------:R-:W-:Y:S05]  /*3470*/  BSYNC B1 ;  /* 0x0000000000017941 */ /* 0x000fea0003800000 */
.L_x_92:
        /* <DEDUP_REMOVED lines=8> */
.L_x_95:
[----:B------:R-:W-:Y:S05]  /*3500*/  BSYNC B1 ;  /* 0x0000000000017941 */ /* 0x000fea0003800000 */
.L_x_94:
[----:B0----5:R-:W-:Y:S01]  /*3510*/  FMUL R13, R19, R152 ;  /* 0x00000098130d7220 */ /* 0x021fe20000400000 */
[----:B------:R-:W-:Y:S01]  /*3520*/  ISETP.GT.AND P0, PT, R3, RZ, P2 ;  /* 0x000000ff0300720c */ /* 0x000fe20001704270 */
[----:B------:R-:W-:Y:S02]  /*3530*/  BSSY B1, `(.L_x_96) ;  /* 0x0000005000017945 */ /* 0x000fe40003800000 */
[----:B------:R-:W-:-:S05]  /*3540*/  FFMA R13, R56, R153, R13 ;  /* 0x00000099380d7223 */ /* 0x000fca000000000d */
[----:B------:R0:W-:Y:S05]  /*3550*/  @P3 STG.E desc[UR36][R4.64+0x100], R13 ;  /* 0x0001000d04003986 */ /* 0x0001ea000c101924 */
[----:B------:R-:W-:Y:S05]  /*3560*/  @!P0 BRA `(.L_x_97) ;  /* 0x0000000000048947 */ /* 0x000fea0003800000 */
[----:B------:R0:W5:Y:S02]  /*3570*/  LDG.E.LTC128B R19, desc[UR36][R6.64+0x104] ;  /* 0x0001042406137981 */ /* 0x000164000c1e1920 */
.L_x_97:
[----:B------:R-:W-:Y:S05]  /*3580*/  BSYNC B1 ;  /* 0x0000000000017941 */ /* 0x000fea0003800000 */
.L_x_96:
[----:B-----5:R-:W-:Y:S01]  /*3590*/  FMUL R2, R19, R152 ;  /* 0x0000009813027220 */ /* 0x020fe20000400000 */
[----:B------:R-:W-:Y:S01]  /*35a0*/  ISETP.GT.AND P1, PT, R3, 0x8, P1 ;  /* 0x000000080300780c */ /* 0x000fe20000f24270 */
[----:B------:R-:W-:Y:S02]  /*35b0*/  BSSY B1, `(.L_x_98) ;  /* 0x0000005000017945 */ /* 0x000fe40003800000 */
[----:B------:R-:W-:-:S05]  /*35c0*/  FFMA R57, R57, R153, R2 ;  /* 0x0000009939397223 */ /* 0x000fca0000000002 */
[----:B------:R0:W-:Y:S05]  /*35d0*/  @P0 STG.E desc[UR36][R4.64+0x104], R57 ;  /* 0x0001043904000986 */ /* 0x0001ea000c101924 */
[----:B------:R-:W-:Y:S05]  /*35e0*/  @!P1 BRA `(.L_x_99) ;  /* 0x0000000000049947 */ /* 0x000fea0003800000 */
[----:B------:R0:W5:Y:S02]  /*35f0*/  LDG.E.LTC128B R19, desc[UR36][R8.64+0x100] ;  /* 0x0001002408137981 */ /* 0x000164000c1e1920 */
.L_x_99:
[----:B------:R-:W-:Y:S05]  /*3600*/  BSYNC B1 ;  /* 0x0000000000017941 */ /* 0x000fea0003800000 */
.L_x_98:
        /* <DEDUP_REMOVED lines=8> */
.L_x_101:
[----:B------:R-:W-:Y:S05]  /*3690*/  BSYNC B1 ;  /* 0x0000000000017941 */ /* 0x000fea0003800000 */
.L_x_100:
        /* <DEDUP_REMOVED lines=8> */
.L_x_103:
[----:B------:R-:W-:Y:S05]  /*3720*/  BSYNC B1 ;  /* 0x0000000000017941 */ /* 0x000fea0003800000 */
.L_x_102:
[----:B0----5:R-:W-:Y:S01]  /*3730*/  FMUL R13, R19, R152 ;  /* 0x00000098130d7220 */ /* 0x021fe20000400000 */
[----:B------:R-:W-:Y:S01]  /*3740*/  ISETP.GT.AND P2, PT, R3, RZ, P1 ;  /* 0x000000ff0300720c */ /* 0x000fe20000f44270 */
[----:B------:R-:W-:Y:S02]  /*3750*/  BSSY B1, `(.L_x_104) ;  /* 0x0000005000017945 */ /* 0x000fe40003800000 */
[----:B------:R-:W-:-:S05]  /*3760*/  FFMA R13, R60, R153, R13 ;  /* 0x000000993c0d7223 */ /* 0x000fca000000000d */
[----:B------:R0:W-:Y:S05]  /*3770*/  @P3 STG.E desc[UR36][R4.64+0x120], R13 ;  /* 0x0001200d04003986 */ /* 0x0001ea000c101924 */
[----:B------:R-:W-:Y:S05]  /*3780*/  @!P2 BRA `(.L_x_105) ;  /* 0x000000000004a947 */ /* 0x000fea0003800000 */
[----:B------:R0:W5:Y:S02]  /*3790*/  LDG.E.LTC128B R19, desc[UR36][R6.64+0x124] ;  /* 0x0001242406137981 */ /* 0x000164000c1e1920 */
.L_x_105:
[----:B------:R-:W-:Y:S05]  /*37a0*/  BSYNC B1 ;  /* 0x0000000000017941 */ /* 0x000fea0003800000 */
.L_x_104:
[----:B-----5:R-:W-:Y:S01]  /*37b0*/  FMUL R2, R19, R152 ;  /* 0x0000009813027220 */ /* 0x020fe20000400000 */
[----:B------:R-:W-:Y:S01]  /*37c0*/  ISETP.GT.AND P0, PT, R3, 0x8, P0 ;  /* 0x000000080300780c */ /* 0x000fe20000704270 */
[----:B------:R-:W-:Y:S02]  /*37d0*/  BSSY B1, `(.L_x_106) ;  /* 0x0000005000017945 */ /* 0x000fe40003800000 */
[----:B------:R-:W-:-:S05]  /*37e0*/  FFMA R61, R61, R153, R2 ;  /* 0x000000993d3d7223 */ /* 0x000fca0000000002 */
[----:B------:R0:W-:Y:S05]  /*37f0*/  @P2 STG.E desc[UR36][R4.64+0x124], R61 ;  /* 0x0001243d04002986 */ /* 0x0001ea000c101924 */
[----:B------:R-:W-:Y:S05]  /*3800*/  @!P0 BRA `(.L_x_107) ;  /* 0x0000000000048947 */ /* 0x000fea0003800000 */
[----:B------:R0:W5:Y:S02]  /*3810*/  LDG.E.LTC128B R19, desc[UR36][R8.64+0x120] ;  /* 0x0001202408137981 */ /* 0x000164000c1e1920 */
.L_x_107:
[----:B------:R-:W-:Y:S05]  /*3820*/  BSYNC B1 ;  /* 0x0000000000017941 */ /* 0x000fea0003800000 */
.L_x_106:
        /* <DEDUP_REMOVED lines=8> */
.L_x_109:
[----:B------:R-:W-:Y:S05]  /*38b0*/  BSYNC B1 ;  /* 0x0000000000017941 */ /* 0x000fea0003800000 */
.L_x_108:
        /* <DEDUP_REMOVED lines=8> */
.L_x_111:
[----:B------:R-:W-:Y:S05]  /*3940*/  BSYNC B1 ;  /* 0x0000000000017941 */ /* 0x000fea0003800000 */
.L_x_110:
[----:B0----5:R-:W-:Y:S01]  /*3950*/  FMUL R13, R19, R152 ;  /* 0x00000098130d7220 */ /* 0x021fe20000400000 */
[----:B------:R-:W-:Y:S01]  /*3960*/  ISETP.GT.AND P1, PT, R3, RZ, P0 ;  /* 0x000000ff0300720c */ /* 0x000fe20000724270 */
[----:B------:R-:W-:Y:S02]  /*3970*/  BSSY B1, `(.L_x_112) ;  /* 0x0000005000017945 */ /* 0x000fe40003800000 */
[----:B------:R-:W-:-:S05]  /*3980*/  FFMA R13, R64, R153, R13 ;  /* 0x00000099400d7223 */ /* 0x000fca000000000d */
[----:B------:R0:W-:Y:S05]  /*3990*/  @P3 STG.E desc[UR36][R4.64+0x140], R13 ;  /* 0x0001400d04003986 */ /* 0x0001ea000c101924 */
[----:B------:R-:W-:Y:S05]  /*39a0*/  @!P1 BRA `(.L_x_113) ;  /* 0x0000000000049947 */ /* 0x000fea0003800000 */
[----:B------:R0:W5:Y:S02]  /*39b0*/  LDG.E.LTC128B R19, desc[UR36][R6.64+0x144] ;  /* 0x0001442406137981 */ /* 0x000164000c1e1920 */
.L_x_113:
[----:B------:R-:W-:Y:S05]  /*39c0*/  BSYNC B1 ;  /* 0x0000000000017941 */ /* 0x000fea0003800000 */
.L_x_112:
[----:B-----5:R-:W-:Y:S01]  /*39d0*/  FMUL R2, R19, R152 ;  /* 0x0000009813027220 */ /* 0x020fe20000400000 */
[----:B------:R-:W-:Y:S01]  /*39e0*/  ISETP.GT.AND P2, PT, R3, 0x8, P2 ;  /* 0x000000080300780c */ /* 0x000fe20001744270 */
[----:B------:R-:W-:Y:S02]  /*39f0*/  BSSY B1, `(.L_x_114) ;  /* 0x0000005000017945 */ /* 0x000fe40003800000 */
[----:B------:R-:W-:-:S05]  /*3a00*/  FFMA R65, R65, R153, R2 ;  /* 0x0000009941417223 */ /* 0x000fca0000000002 */
[----:B------:R0:W-:Y:S05]  /*3a10*/  @P1 STG.E desc[UR36][R4.64+0x144], R65 ;  /* 0x0001444104001986 */ /* 0x0001ea000c101924 */
[----:B------:R-:W-:Y:S05]  /*3a20*/  @!P2 BRA `(.L_x_115) ;  /* 0x000000000004a947 */ /* 0x000fea0003800000 */
[----:B------:R0:W5:Y:S02]  /*3a30*/  LDG.E.LTC128B R19, desc[UR36][R8.64+0x140] ;  /* 0x0001402408137981 */ /* 0x000164000c1e1920 */
.L_x_115:
[----:B------:R-:W-:Y:S05]  /*3a40*/  BSYNC B1 ;  /* 0x0000000000017941 */ /* 0x000fea0003800000 */
.L_x_114:
        /* <DEDUP_REMOVED lines=8> */
.L_x_117:
[----:B------:R-:W-:Y:S05]  /*3ad0*/  BSYNC B1 ;  /* 0x0000000000017941 */ /* 0x000fea0003800000 */
.L_x_116:
        /* <DEDUP_REMOVED lines=8> */
.L_x_119:
[----:B------:R-:W-:Y:S05]  /*3b60*/  BSYNC B1 ;  /* 0x0000000000017941 */ /* 0x000fea0003800000 */
.L_x_118:
[----:B0----5:R-:W-:Y:S01]  /*3b70*/  FMUL R13, R19, R152 ;  /* 0x00000098130d7220 */ /* 0x021fe20000400000 */
[----:B------:R-:W-:Y:S01]  /*3b80*/  ISETP.GT.AND P0, PT, R3, RZ, P2 ;  /* 0x000000ff0300720c */ /* 0x000fe20001704270 */
[----:B------:R-:W-:Y:S02]  /*3b90*/  BSSY B1, `(.L_x_120) ;  /* 0x0000005000017945 */ /* 0x000fe40003800000 */
[----:B------:R-:W-:-:S05]  /*3ba0*/  FFMA R13, R68, R153, R13 ;  /* 0x00000099440d7223 */ /* 0x000fca000000000d */
[----:B------:R0:W-:Y:S05]  /*3bb0*/  @P3 STG.E desc[UR36][R4.64+0x160], R13 ;  /* 0x0001600d04003986 */ /* 0x0001ea000c101924 */
[----:B------:R-:W-:Y:S05]  /*3bc0*/  @!P0 BRA `(.L_x_121) ;  /* 0x0000000000048947 */ /* 0x000fea0003800000 */
[----:B------:R0:W5:Y:S02]  /*3bd0*/  LDG.E.LTC128B R19, desc[UR36][R6.64+0x164] ;  /* 0x0001642406137981 */ /* 0x000164000c1e1920 */
.L_x_121:
[----:B------:R-:W-:Y:S05]  /*3be0*/  BSYNC B1 ;  /* 0x0000000000017941 */ /* 0x000fea0003800000 */
.L_x_120:
[----:B-----5:R-:W-:Y:S01]  /*3bf0*/  FMUL R2, R19, R152 ;  /* 0x0000009813027220 */ /* 0x020fe20000400000 */
[----:B------:R-:W-:Y:S01]  /*3c00*/  ISETP.GT.AND P1, PT, R3, 0x8, P1 ;  /* 0x000000080300780c */ /* 0x000fe20000f24270 */
[----:B------:R-:W-:Y:S02]  /*3c10*/  BSSY B1, `(.L_x_122) ;  /* 0x0000005000017945 */ /* 0x000fe40003800000 */
[----:B------:R-:W-:-:S05]  /*3c20*/  FFMA R69, R69, R153, R2 ;  /* 0x0000009945457223 */ /* 0x000fca0000000002 */
[----:B------:R0:W-:Y:S05]  /*3c30*/  @P0 STG.E desc[UR36][R4.64+0x164], R69 ;  /* 0x0001644504000986 */ /* 0x0001ea000c101924 */
[----:B------:R-:W-:Y:S05]  /*3c40*/  @!P1 BRA `(.L_x_123) ;  /* 0x0000000000049947 */ /* 0x000fea0003800000 */
[----:B------:R0:W5:Y:S02]  /*3c50*/  LDG.E.LTC128B R19, desc[UR36][R8.64+0x160] ;  /* 0x0001602408137981 */ /* 0x000164000c1e1920 */
.L_x_123:
[----:B------:R-:W-:Y:S05]  /*3c60*/  BSYNC B1 ;  /* 0x0000000000017941 */ /* 0x000fea0003800000 */
.L_x_122:
        /* <DEDUP_REMOVED lines=8> */
.L_x_125:
[----:B------:R-:W-:Y:S05]  /*3cf0*/  BSYNC B1 ;  /* 0x0000000000017941 */ /* 0x000fea0003800000 */
.L_x_124:
        /* <DEDUP_REMOVED lines=8> */
.L_x_127:
[----:B------:R-:W-:Y:S05]  /*3d80*/  BSYNC B1 ;  /* 0x0000000000017941 */ /* 0x000fea0003800000 */
.L_x_126:
[----:B0----5:R-:W-:Y:S01]  /*3d90*/  FMUL R13, R19, R152 ;  /* 0x00000098130d7220 */ /* 0x021fe20000400000 */
[----:B------:R-:W-:Y:S01]  /*3da0*/  ISETP.GT.AND P2, PT, R3, RZ, P1 ;  /* 0x000000ff0300720c */ /* 0x000fe20000f44270 */
[----:B------:R-:W-:Y:S02]  /*3db0*/  BSSY B1, `(.L_x_128) ;  /* 0x0000005000017945 */ /* 0x000fe40003800000 */
[----:B------:R-:W-:-:S05]  /*3dc0*/  FFMA R13, R72, R153, R13 ;  /* 0x00000099480d7223 */ /* 0x000fca000000000d */
[----:B------:R0:W-:Y:S05]  /*3dd0*/  @P3 STG.E desc[UR36][R4.64+0x180], R13 ;  /* 0x0001800d04003986 */ /* 0x0001ea000c101924 */
[----:B------:R-:W-:Y:S05]  /*3de0*/  @!P2 BRA `(.L_x_129) ;  /* 0x000000000004a947 */ /* 0x000fea0003800000 */
[----:B------:R0:W5:Y:S02]  /*3df0*/  LDG.E.LTC128B R19, desc[UR36][R6.64+0x184] ;  /* 0x0001842406137981 */ /* 0x000164000c1e1920 */
.L_x_129:
[----:B------:R-:W-:Y:S05]  /*3e00*/  BSYNC B1 ;  /* 0x0000000000017941 */ /* 0x000fea0003800000 */
.L_x_128:
[----:B-----5:R-:W-:Y:S01]  /*3e10*/  FMUL R2, R19, R152 ;  /* 0x0000009813027220 */ /* 0x020fe20000400000 */
[----:B------:R-:W-:Y:S01]  /*3e20*/  ISETP.GT.AND P0, PT, R3, 0x8, P0 ;  /* 0x000000080300780c */ /* 0x000fe20000704270 */
[----:B------:R-:W-:Y:S02]  /*3e30*/  BSSY B1, `(.L_x_130) ;  /* 0x0000005000017945 */ /* 0x000fe40003800000 */
[----:B------:R-:W-:-:S05]  /*3e40*/  FFMA R73, R73, R153, R2 ;  /* 0x0000009949497223 */ /* 0x000fca0000000002 */
[----:B------:R0:W-:Y:S05]  /*3e50*/  @P2 STG.E desc[UR36][R4.64+0x184], R73 ;  /* 0x0001844904002986 */ /* 0x0001ea000c101924 */
[----:B------:R-:W-:Y:S05]  /*3e60*/  @!P0 BRA `(.L_x_131) ;  /* 0x0000000000048947 */ /* 0x000fea0003800000 */
[----:B------:R0:W5:Y:S02]  /*3e70*/  LDG.E.LTC128B R19, desc[UR36][R8.64+0x180] ;  /* 0x0001802408137981 */ /* 0x000164000c1e1920 */
.L_x_131:
[----:B------:R-:W-:Y:S05]  /*3e80*/  BSYNC B1 ;  /* 0x0000000000017941 */ /* 0x000fea0003800000 */
.L_x_130:
        /* <DEDUP_REMOVED lines=8> */
.L_x_133:
[----:B------:R-:W-:Y:S05]  /*3f10*/  BSYNC B1 ;  /* 0x0000000000017941 */ /* 0x000fea0003800000 */
.L_x_132:
        /* <DEDUP_REMOVED lines=8> */
.L_x_135:
[----:B------:R-:W-:Y:S05]  /*3fa0*/  BSYNC B1 ;  /* 0x0000000000017941 */ /* 0x000fea0003800000 */
.L_x_134:
[----:B0----5:R-:W-:Y:S01]  /*3fb0*/  FMUL R13, R19, R152 ;  /* 0x00000098130d7220 */ /* 0x021fe20000400000 */
[----:B------:R-:W-:Y:S01]  /*3fc0*/  ISETP.GT.AND P1, PT, R3, RZ, P0 ;  /* 0x000000ff0300720c */ /* 0x000fe20000724270 */
[----:B------:R-:W-:Y:S02]  /*3fd0*/  BSSY B1, `(.L_x_136) ;  /* 0x0000005000017945 */ /* 0x000fe40003800000 */
[----:B------:R-:W-:-:S05]  /*3fe0*/  FFMA R13, R76, R153, R13 ;  /* 0x000000994c0d7223 */ /* 0x000fca000000000d */
[----:B------:R0:W-:Y:S05]  /*3ff0*/  @P3 STG.E desc[UR36][R4.64+0x1a0], R13 ;  /* 0x0001a00d04003986 */ /* 0x0001ea000c101924 */
[----:B------:R-:W-:Y:S05]  /*4000*/  @!P1 BRA `(.L_x_137) ;  /* 0x0000000000049947 */ /* 0x000fea0003800000 */
[----:B------:R0:W5:Y:S02]  /*4010*/  LDG.E.LTC128B R19, desc[UR36][R6.64+0x1a4] ;  /* 0x0001a42406137981 */ /* 0x000164000c1e1920 */
.L_x_137:
[----:B------:R-:W-:Y:S05]  /*4020*/  BSYNC B1 ;  /* 0x0000000000017941 */ /* 0x000fea0003800000 */
.L_x_136:
[----:B-----5:R-:W-:Y:S01]  /*4030*/  FMUL R2, R19, R152 ;  /* 0x0000009813027220 */ /* 0x020fe20000400000 */
[----:B------:R-:W-:Y:S01]  /*4040*/  ISETP.GT.AND P2, PT, R3, 0x8, P2 ;  /* 0x000000080300780c */ /* 0x000fe20001744270 */
[----:B------:R-:W-:Y:S02]  /*4050*/  BSSY B1, `(.L_x_138) ;  /* 0x0000005000017945 */ /* 0x000fe40003800000 */
[----:B------:R-:W-:-:S05]  /*4060*/  FFMA R77, R77, R153, R2 ;  /* 0x000000994d4d7223 */ /* 0x000fca0000000002 */
[----:B------:R0:W-:Y:S05]  /*4070*/  @P1 STG.E desc[UR36][R4.64+0x1a4], R77 ;  /* 0x0001a44d04001986 */ /* 0x0001ea000c101924 */
[----:B------:R-:W-:Y:S05]  /*4080*/  @!P2 BRA `(.L_x_139) ;  /* 0x000000000004a947 */ /* 0x000fea0003800000 */
[----:B------:R0:W5:Y:S02]  /*4090*/  LDG.E.LTC128B R19, desc[UR36][R8.64+0x1a0] ;  /* 0x0001a02408137981 */ /* 0x000164000c1e1920 */
.L_x_139:
[----:B------:R-:W-:Y:S05]  /*40a0*/  BSYNC B1 ;  /* 0x0000000000017941 */ /* 0x000fea0003800000 */
.L_x_138:
        /* <DEDUP_REMOVED lines=8> */
.L_x_141:
[----:B------:R-:W-:Y:S05]  /*4130*/  BSYNC B1 ;  /* 0x0000000000017941 */ /* 0x000fea0003800000 */
.L_x_140:
        /* <DEDUP_REMOVED lines=8> */
.L_x_143:
[----:B------:R-:W-:Y:S05]  /*41c0*/  BSYNC B1 ;  /* 0x0000000000017941 */ /* 0x000fea0003800000 */
.L_x_142:
[----:B0----5:R-:W-:Y:S01]  /*41d0*/  FMUL R13, R19, R152 ;  /* 0x00000098130d7220 */ /* 0x021fe20000400000 */
[----:B------:R-:W-:Y:S01]  /*41e0*/  ISETP.GT.AND P0, PT, R3, RZ, P2 ;  /* 0x000000ff0300720c */ /* 0x000fe20001704270 */
[----:B------:R-:W-:Y:S02]  /*41f0*/  BSSY B1, `(.L_x_144) ;  /* 0x0000005000017945 */ /* 0x000fe40003800000 */
[----:B------:R-:W-:-:S05]  /*4200*/  FFMA R13, R80, R153, R13 ;  /* 0x00000099500d7223 */ /* 0x000fca000000000d */
[----:B------:R0:W-:Y:S05]  /*4210*/  @P3 STG.E desc[UR36][R4.64+0x1c0], R13 ;  /* 0x0001c00d04003986 */ /* 0x0001ea000c101924 */
[----:B------:R-:W-:Y:S05]  /*4220*/  @!P0 BRA `(.L_x_145) ;  /* 0x0000000000048947 */ /* 0x000fea0003800000 */
[----:B------:R0:W5:Y:S02]  /*4230*/  LDG.E.LTC128B R19, desc[UR36][R6.64+0x1c4] ;  /* 0x0001c42406137981 */ /* 0x000164000c1e1920 */
.L_x_145:
[----:B------:R-:W-:Y:S05]  /*4240*/  BSYNC B1 ;  /* 0x0000000000017941 */ /* 0x000fea0003800000 */
.L_x_144:
[----:B-----5:R-:W-:Y:S01]  /*4250*/  FMUL R2, R19, R152 ;  /* 0x0000009813027220 */ /* 0x020fe20000400000 */
[----:B------:R-:W-:Y:S01]  /*4260*/  ISETP.GT.AND P1, PT, R3, 0x8, P1 ;  /* 0x000000080300780c */ /* 0x000fe20000f24270 */
[----:B------:R-:W-:Y:S02]  /*4270*/  BSSY B1, `(.L_x_146) ;  /* 0x0000005000017945 */ /* 0x000fe40003800000 */
[----:B------:R-:W-:-:S05]  /*4280*/  FFMA R81, R81, R153, R2 ;  /* 0x0000009951517223 */ /* 0x000fca0000000002 */
[----:B------:R0:W-:Y:S05]  /*4290*/  @P0 STG.E desc[UR36][R4.64+0x1c4], R81 ;  /* 0x0001c45104000986 */ /* 0x0001ea000c101924 */
[----:B------:R-:W-:Y:S05]  /*42a0*/  @!P1 BRA `(.L_x_147) ;  /* 0x0000000000049947 */ /* 0x000fea0003800000 */
[----:B------:R0:W5:Y:S02]  /*42b0*/  LDG.E.LTC128B R19, desc[UR36][R8.64+0x1c0] ;  /* 0x0001c02408137981 */ /* 0x000164000c1e1920 */
.L_x_147:
[----:B------:R-:W-:Y:S05]  /*42c0*/  BSYNC B1 ;  /* 0x0000000000017941 */ /* 0x000fea0003800000 */
.L_x_146:
        /* <DEDUP_REMOVED lines=8> */
.L_x_149:
[----:B------:R-:W-:Y:S05]  /*4350*/  BSYNC B1 ;  /* 0x0000000000017941 */ /* 0x000fea0003800000 */
.L_x_148:
        /* <DEDUP_REMOVED lines=8> */
.L_x_151:
[----:B------:R-:W-:Y:S05]  /*43e0*/  BSYNC B1 ;  /* 0x0000000000017941 */ /* 0x000fea0003800000 */
.L_x_150:
[----:B0----5:R-:W-:Y:S01]  /*43f0*/  FMUL R13, R19, R152 ;  /* 0x00000098130d7220 */ /* 0x021fe20000400000 */
[----:B------:R-:W-:Y:S01]  /*4400*/  ISETP.GT.AND P2, PT, R3, RZ, P1 ;  /* 0x000000ff0300720c */ /* 0x000fe20000f44270 */
[----:B------:R-:W-:Y:S02]  /*4410*/  BSSY B1, `(.L_x_152) ;  /* 0x0000005000017945 */ /* 0x000fe40003800000 */
[----:B------:R-:W-:-:S05]  /*4420*/  FFMA R13, R84, R153, R13 ;  /* 0x00000099540d7223 */ /* 0x000fca000000000d */
[----:B------:R0:W-:Y:S05]  /*4430*/  @P3 STG.E desc[UR36][R4.64+0x1e0], R13 ;  /* 0x0001e00d04003986 */ /* 0x0001ea000c101924 */
[----:B------:R-:W-:Y:S05]  /*4440*/  @!P2 BRA `(.L_x_153) ;  /* 0x000000000004a947 */ /* 0x000fea0003800000 */
[----:B------:R0:W5:Y:S02]  /*4450*/  LDG.E.LTC128B R19, desc[UR36][R6.64+0x1e4] ;  /* 0x0001e42406137981 */ /* 0x000164000c1e1920 */
.L_x_153:
[----:B------:R-:W-:Y:S05]  /*4460*/  BSYNC B1 ;  /* 0x0000000000017941 */ /* 0x000fea0003800000 */
.L_x_152:
[----:B-----5:R-:W-:Y:S01]  /*4470*/  FMUL R2, R19, R152 ;  /* 0x0000009813027220 */ /* 0x020fe20000400000 */
[----:B------:R-:W-:Y:S01]  /*4480*/  ISETP.GT.AND P0, PT, R3, 0x8, P0 ;  /* 0x000000080300780c */ /* 0x000fe20000704270 */
[----:B------:R-:W-:Y:S02]  /*4490*/  BSSY B1, `(.L_x_154) ;  /* 0x0000005000017945 */ /* 0x000fe40003800000 */
[----:B------:R-:W-:-:S05]  /*44a0*/  FFMA R85, R85, R153, R2 ;  /* 0x0000009955557223 */ /* 0x000fca0000000002 */
[----:B------:R0:W-:Y:S05]  /*44b0*/  @P2 STG.E desc[UR36][R4.64+0x1e4], R85 ;  /* 0x0001e45504002986 */ /* 0x0001ea000c101924 */
[----:B------:R-:W-:Y:S05]  /*44c0*/  @!P0 BRA `(.L_x_155) ;  /* 0x0000000000048947 */ /* 0x000fea0003800000 */
[----:B------:R0:W5:Y:S02]  /*44d0*/  LDG.E.LTC128B R19, desc[UR36][R8.64+0x1e0] ;  /* 0x0001e02408137981 */ /* 0x000164000c1e1920 */
.L_x_155:
[----:B------:R-:W-:Y:S05]  /*44e0*/  BSYNC B1 ;  /* 0x0000000000017941 */ /* 0x000fea0003800000 */
.L_x_154:
        /* <DEDUP_REMOVED lines=8> */
.L_x_157:
[----:B------:R-:W-:Y:S05]  /*4570*/  BSYNC B1 ;  /* 0x0000000000017941 */ /* 0x000fea0003800000 */
.L_x_156:
        /* <DEDUP_REMOVED lines=8> */
.L_x_159:
[----:B------:R-:W-:Y:S05]  /*4600*/  BSYNC B1 ;  /* 0x0000000000017941 */ /* 0x000fea0003800000 */
.L_x_158:
[----:B0----5:R-:W-:Y:S01]  /*4610*/  FMUL R13, R19, R152 ;  /* 0x00000098130d7220 */ /* 0x021fe20000400000 */
[----:B------:R-:W-:Y:S01]  /*4620*/  ISETP.GT.AND P1, PT, R3, RZ, P0 ;  /* 0x000000ff0300720c */ /* 0x000fe20000724270 */
[----:B------:R-:W-:Y:S02]  /*4630*/  BSSY B1, `(.L_x_160) ;  /* 0x0000005000017945 */ /* 0x000fe40003800000 */
[----:B------:R-:W-:-:S05]  /*4640*/  FFMA R13, R88, R153, R13 ;  /* 0x00000099580d7223 */ /* 0x000fca000000000d */
[----:B------:R0:W-:Y:S05]  /*4650*/  @P3 STG.E desc[UR36][R4.64+0x200], R13 ;  /* 0x0002000d04003986 */ /* 0x0001ea000c101924 */
[----:B------:R-:W-:Y:S05]  /*4660*/  @!P1 BRA `(.L_x_161) ;  /* 0x0000000000049947 */ /* 0x000fea0003800000 */
[----:B------:R0:W5:Y:S02]  /*4670*/  LDG.E.LTC128B R19, desc[UR36][R6.64+0x204] ;  /* 0x0002042406137981 */ /* 0x000164000c1e1920 */
.L_x_161:
[----:B------:R-:W-:Y:S05]  /*4680*/  BSYNC B1 ;  /* 0x0000000000017941 */ /* 0x000fea0003800000 */
.L_x_160:
[----:B-----5:R-:W-:Y:S01]  /*4690*/  FMUL R2, R19, R152 ;  /* 0x0000009813027220 */ /* 0x020fe20000400000 */
[----:B------:R-:W-:Y:S01]  /*46a0*/  ISETP.GT.AND P2, PT, R3, 0x8, P2 ;  /* 0x000000080300780c */ /* 0x000fe20001744270 */
[----:B------:R-:W-:Y:S02]  /*46b0*/  BSSY B1, `(.L_x_162) ;  /* 0x0000005000017945 */ /* 0x000fe40003800000 */
[----:B------:R-:W-:-:S05]  /*46c0*/  FFMA R89, R89, R153, R2 ;  /* 0x0000009959597223 */ /* 0x000fca0000000002 */
[----:B------:R0:W-:Y:S05]  /*46d0*/  @P1 STG.E desc[UR36][R4.64+0x204], R89 ;  /* 0x0002045904001986 */ /* 0x0001ea000c101924 */
[----:B------:R-:W-:Y:S05]  /*46e0*/  @!P2 BRA `(.L_x_163) ;  /* 0x000000000004a947 */ /* 0x000fea0003800000 */
[----:B------:R0:W5:Y:S02]  /*46f0*/  LDG.E.LTC128B R19, desc[UR36][R8.64+0x200] ;  /* 0x0002002408137981 */ /* 0x000164000c1e1920 */
.L_x_163:
[----:B------:R-:W-:Y:S05]  /*4700*/  BSYNC B1 ;  /* 0x0000000000017941 */ /* 0x000fea0003800000 */
.L_x_162:
        /* <DEDUP_REMOVED lines=8> */
.L_x_165:
[----:B------:R-:W-:Y:S05]  /*4790*/  BSYNC B1 ;  /* 0x0000000000017941 */ /* 0x000fea0003800000 */
.L_x_164:
        /* <DEDUP_REMOVED lines=8> */
.L_x_167:
[----:B------:R-:W-:Y:S05]  /*4820*/  BSYNC B1 ;  /* 0x0000000000017941 */ /* 0x000fea0003800000 */
.L_x_166:
[----:B0----5:R-:W-:Y:S01]  /*4830*/  FMUL R13, R19, R152 ;  /* 0x00000098130d7220 */ /* 0x021fe20000400000 */
[----:B------:R-:W-:Y:S01]  /*4840*/  ISETP.GT.AND P0, PT, R3, RZ, P2 ;  /* 0x000000ff0300720c */ /* 0x000fe20001704270 */
[----:B------:R-:W-:Y:S02]  /*4850*/  BSSY B1, `(.L_x_168) ;  /* 0x0000005000017945 */ /* 0x000fe40003800000 */
[----:B------:R-:W-:-:S05]  /*4860*/  FFMA R13, R92, R153, R13 ;  /* 0x000000995c0d7223 */ /* 0x000fca000000000d */
[----:B------:R0:W-:Y:S05]  /*4870*/  @P3 STG.E desc[UR36][R4.64+0x220], R13 ;  /* 0x0002200d04003986 */ /* 0x0001ea000c101924 */
[----:B------:R-:W-:Y:S05]  /*4880*/  @!P0 BRA `(.L_x_169) ;  /* 0x0000000000048947 */ /* 0x000fea0003800000 */
[----:B------:R0:W5:Y:S02]  /*4890*/  LDG.E.LTC128B R19, desc[UR36][R6.64+0x224] ;  /* 0x0002242406137981 */ /* 0x000164000c1e1920 */
.L_x_169:
[----:B------:R-:W-:Y:S05]  /*48a0*/  BSYNC B1 ;  /* 0x0000000000017941 */ /* 0x000fea0003800000 */
.L_x_168:
[----:B-----5:R-:W-:Y:S01]  /*48b0*/  FMUL R2, R19, R152 ;  /* 0x0000009813027220 */ /* 0x020fe20000400000 */
[----:B------:R-:W-:Y:S01]  /*48c0*/  ISETP.GT.AND P1, PT, R3, 0x8, P1 ;  /* 0x000000080300780c */ /* 0x000fe20000f24270 */
[----:B------:R-:W-:Y:S02]  /*48d0*/  BSSY B1, `(.L_x_170) ;  /* 0x0000005000017945 */ /* 0x000fe40003800000 */
[----:B------:R-:W-:-:S05]  /*48e0*/  FFMA R93, R93, R153, R2 ;  /* 0x000000995d5d7223 */ /* 0x000fca0000000002 */
[----:B------:R0:W-:Y:S05]  /*48f0*/  @P0 STG.E desc[UR36][R4.64+0x224], R93 ;  /* 0x0002245d04000986 */ /* 0x0001ea000c101924 */
[----:B------:R-:W-:Y:S05]  /*4900*/  @!P1 BRA `(.L_x_171) ;  /* 0x0000000000049947 */ /* 0x000fea0003800000 */
[----:B------:R0:W5:Y:S02]  /*4910*/  LDG.E.LTC128B R19, desc[UR36][R8.64+0x220] ;  /* 0x0002202408137981 */ /* 0x000164000c1e1920 */
.L_x_171:
[----:B------:R-:W-:Y:S05]  /*4920*/  BSYNC B1 ;  /* 0x0000000000017941 */ /* 0x000fea0003800000 */
.L_x_170:
        /* <DEDUP_REMOVED lines=8> */
.L_x_173:
[----:B------:R-:W-:Y:S05]  /*49b0*/  BSYNC B1 ;  /* 0x0000000000017941 */ /* 0x000fea0003800000 */
.L_x_172:
        /* <DEDUP_REMOVED lines=8> */
.L_x_175:
[----:B------:R-:W-:Y:S05]  /*4a40*/  BSYNC B1 ;  /* 0x0000000000017941 */ /* 0x000fea0003800000 */
.L_x_174:
[----:B0----5:R-:W-:Y:S01]  /*4a50*/  FMUL R13, R19, R152 ;  /* 0x00000098130d7220 */ /* 0x021fe20000400000 */
[----:B------:R-:W-:Y:S01]  /*4a60*/  ISETP.GT.AND P2, PT, R3, RZ, P1 ;  /* 0x000000ff0300720c */ /* 0x000fe20000f44270 */
[----:B------:R-:W-:Y:S02]  /*4a70*/  BSSY B1, `(.L_x_176) ;  /* 0x0000005000017945 */ /* 0x000fe40003800000 */
[----:B------:R-:W-:-:S05]  /*4a80*/  FFMA R13, R96, R153, R13 ;  /* 0x00000099600d7223 */ /* 0x000fca000000000d */
[----:B------:R0:W-:Y:S05]  /*4a90*/  @P3 STG.E desc[UR36][R4.64+0x240], R13 ;  /* 0x0002400d04003986 */ /* 0x0001ea000c101924 */
[----:B------:R-:W-:Y:S05]  /*4aa0*/  @!P2 BRA `(.L_x_177) ;  /* 0x000000000004a947 */ /* 0x000fea0003800000 */
[----:B------:R0:W5:Y:S02]  /*4ab0*/  LDG.E.LTC128B R19, desc[UR36][R6.64+0x244] ;  /* 0x0002442406137981 */ /* 0x000164000c1e1920 */
.L_x_177:
[----:B------:R-:W-:Y:S05]  /*4ac0*/  BSYNC B1 ;  /* 0x0000000000017941 */ /* 0x000fea0003800000 */
.L_x_176:
[----:B-----5:R-:W-:Y:S01]  /*4ad0*/  FMUL R2, R19, R152 ;  /* 0x0000009813027220 */ /* 0x020fe20000400000 */
[----:B------:R-:W-:Y:S01]  /*4ae0*/  ISETP.GT.AND P0, PT, R3, 0x8, P0 ;  /* 0x000000080300780c */ /* 0x000fe20000704270 */
[----:B------:R-:W-:Y:S02]  /*4af0*/  BSSY B1, `(.L_x_178) ;  /* 0x0000005000017945 */ /* 0x000fe40003800000 */
[----:B------:R-:W-:-:S05]  /*4b00*/  FFMA R97, R97, R153, R2 ;  /* 0x0000009961617223 */ /* 0x000fca0000000002 */
[----:B------:R0:W-:Y:S05]  /*4b10*/  @P2 STG.E desc[UR36][R4.64+0x244], R97 ;  /* 0x0002446104002986 */ /* 0x0001ea000c101924 */
[----:B------:R-:W-:Y:S05]  /*4b20*/  @!P0 BRA `(.L_x_179) ;  /* 0x0000000000048947 */ /* 0x000fea0003800000 */
[----:B------:R0:W5:Y:S02]  /*4b30*/  LDG.E.LTC128B R19, desc[UR36][R8.64+0x240] ;  /* 0x0002402408137981 */ /* 0x000164000c1e1920 */
.L_x_179:
[----:B------:R-:W-:Y:S05]  /*4b40*/  BSYNC B1 ;  /* 0x0000000000017941 */ /* 0x000fea0003800000 */
.L_x_178:
        /* <DEDUP_REMOVED lines=8> */
.L_x_181:
[----:B------:R-:W-:Y:S05]  /*4bd0*/  BSYNC B1 ;  /* 0x0000000000017941 */ /* 0x000fea0003800000 */
.L_x_180:
        /* <DEDUP_REMOVED lines=8> */
.L_x_183:
[----:B------:R-:W-:Y:S05]  /*4c60*/  BSYNC B1 ;  /* 0x0000000000017941 */ /* 0x000fea0003800000 */
.L_x_182:
[----:B0----5:R-:W-:Y:S01]  /*4c70*/  FMUL R13, R19, R152 ;  /* 0x00000098130d7220 */ /* 0x021fe20000400000 */
[----:B------:R-:W-:Y:S01]  /*4c80*/  ISETP.GT.AND P1, PT, R3, RZ, P0 ;  /* 0x000000ff0300720c */ /* 0x000fe20000724270 */
[----:B------:R-:W-:Y:S02]  /*4c90*/  BSSY B1, `(.L_x_184) ;  /* 0x0000005000017945 */ /* 0x000fe40003800000 */
[----:B------:R-:W-:-:S05]  /*4ca0*/  FFMA R13, R100, R153, R13 ;  /* 0x00000099640d7223 */ /* 0x000fca000000000d */
[----:B------:R0:W-:Y:S05]  /*4cb0*/  @P3 STG.E desc[UR36][R4.64+0x260], R13 ;  /* 0x0002600d04003986 */ /* 0x0001ea000c101924 */
[----:B------:R-:W-:Y:S05]  /*4cc0*/  @!P1 BRA `(.L_x_185) ;  /* 0x0000000000049947 */ /* 0x000fea0003800000 */
[----:B------:R0:W5:Y:S02]  /*4cd0*/  LDG.E.LTC128B R19, desc[UR36][R6.64+0x264] ;  /* 0x0002642406137981 */ /* 0x000164000c1e1920 */
.L_x_185:
[----:B------:R-:W-:Y:S05]  /*4ce0*/  BSYNC B1 ;  /* 0x0000000000017941 */ /* 0x000fea0003800000 */
.L_x_184:
[----:B-----5:R-:W-:Y:S01]  /*4cf0*/  FMUL R2, R19, R152 ;  /* 0x0000009813027220 */ /* 0x020fe20000400000 */
[----:B------:R-:W-:Y:S01]  /*4d00*/  ISETP.GT.AND P2, PT, R3, 0x8, P2 ;  /* 0x000000080300780c */ /* 0x000fe20001744270 */
[----:B------:R-:W-:Y:S02]  /*4d10*/  BSSY B1, `(.L_x_186) ;  /* 0x0000005000017945 */ /* 0x000fe40003800000 */
[----:B------:R-:W-:-:S05]  /*4d20*/  FFMA R101, R101, R153, R2 ;  /* 0x0000009965657223 */ /* 0x000fca0000000002 */
[----:B------:R0:W-:Y:S05]  /*4d30*/  @P1 STG.E desc[UR36][R4.64+0x264], R101 ;  /* 0x0002646504001986 */ /* 0x0001ea000c101924 */
[----:B------:R-:W-:Y:S05]  /*4d40*/  @!P2 BRA `(.L_x_187) ;  /* 0x000000000004a947 */ /* 0x000fea0003800000 */
[----:B------:R0:W5:Y:S02]  /*4d50*/  LDG.E.LTC128B R19, desc[UR36][R8.64+0x260] ;  /* 0x0002602408137981 */ /* 0x000164000c1e1920 */
.L_x_187:
[----:B------:R-:W-:Y:S05]  /*4d60*/  BSYNC B1 ;  /* 0x0000000000017941 */ /* 0x000fea0003800000 */
.L_x_186:
        /* <DEDUP_REMOVED lines=8> */
.L_x_189:
[----:B------:R-:W-:Y:S05]  /*4df0*/  BSYNC B1 ;  /* 0x0000000000017941 */ /* 0x000fea0003800000 */
.L_x_188:
        /* <DEDUP_REMOVED lines=8> */
.L_x_191:
[----:B------:R-:W-:Y:S05]  /*4e80*/  BSYNC B1 ;  /* 0x0000000000017941 */ /* 0x000fea0003800000 */
.L_x_190:
[----:B0----5:R-:W-:Y:S01]  /*4e90*/  FMUL R13, R19, R152 ;  /* 0x00000098130d7220 */ /* 0x021fe20000400000 */
[----:B------:R-:W-:Y:S01]  /*4ea0*/  ISETP.GT.AND P0, PT, R3, RZ, P2 ;  /* 0x000000ff0300720c */ /* 0x000fe20001704270 */
[----:B------:R-:W-:Y:S02]  /*4eb0*/  BSSY B1, `(.L_x_192) ;  /* 0x0000005000017945 */ /* 0x000fe40003800000 */
[----:B------:R-:W-:-:S05]  /*4ec0*/  FFMA R13, R104, R153, R13 ;  /* 0x00000099680d7223 */ /* 0x000fca000000000d */
[----:B------:R0:W-:Y:S05]  /*4ed0*/  @P3 STG.E desc[UR36][R4.64+0x280], R13 ;  /* 0x0002800d04003986 */ /* 0x0001ea000c101924 */
[----:B------:R-:W-:Y:S05]  /*4ee0*/  @!P0 BRA `(.L_x_193) ;  /* 0x0000000000048947 */ /* 0x000fea0003800000 */
[----:B------:R0:W5:Y:S02]  /*4ef0*/  LDG.E.LTC128B R19, desc[UR36][R6.64+0x284] ;  /* 0x0002842406137981 */ /* 0x000164000c1e1920 */
.L_x_193:
[----:B------:R-:W-:Y:S05]  /*4f00*/  BSYNC B1 ;  /* 0x0000000000017941 */ /* 0x000fea0003800000 */
.L_x_192:
[----:B-----5:R-:W-:Y:S01]  /*4f10*/  FMUL R2, R19, R152 ;  /* 0x0000009813027220 */ /* 0x020fe20000400000 */
[----:B------:R-:W-:Y:S01]  /*4f20*/  ISETP.GT.AND P1, PT, R3, 0x8, P1 ;  /* 0x000000080300780c */ /* 0x000fe20000f24270 */
[----:B------:R-:W-:Y:S02]  /*4f30*/  BSSY B1, `(.L_x_194) ;  /* 0x0000005000017945 */ /* 0x000fe40003800000 */
[----:B------:R-:W-:-:S05]  /*4f40*/  FFMA R105, R105, R153, R2 ;  /* 0x0000009969697223 */ /* 0x000fca0000000002 */
[----:B------:R0:W-:Y:S05]  /*4f50*/  @P0 STG.E desc[UR36][R4.64+0x284], R105 ;  /* 0x0002846904000986 */ /* 0x0001ea000c101924 */
[----:B------:R-:W-:Y:S05]  /*4f60*/  @!P1 BRA `(.L_x_195) ;  /* 0x0000000000049947 */ /* 0x000fea0003800000 */
[----:B------:R0:W5:Y:S02]  /*4f70*/  LDG.E.LTC128B R19, desc[UR36][R8.64+0x280] ;  /* 0x0002802408137981 */ /* 0x000164000c1e1920 */
.L_x_195:
[----:B------:R-:W-:Y:S05]  /*4f80*/  BSYNC B1 ;  /* 0x0000000000017941 */ /* 0x000fea0003800000 */
.L_x_194:
        /* <DEDUP_REMOVED lines=8> */
.L_x_197:
[----:B------:R-:W-:Y:S05]  /*5010*/  BSYNC B1 ;  /* 0x0000000000017941 */ /* 0x000fea0003800000 */
.L_x_196:
        /* <DEDUP_REMOVED lines=8> */
.L_x_199:
[----:B------:R-:W-:Y:S05]  /*50a0*/  BSYNC B1 ;  /* 0x0000000000017941 */ /* 0x000fea0003800000 */
.L_x_198:
[----:B0----5:R-:W-:Y:S01]  /*50b0*/  FMUL R13, R19, R152 ;  /* 0x00000098130d7220 */ /* 0x021fe20000400000 */
[----:B------:R-:W-:Y:S01]  /*50c0*/  ISETP.GT.AND P2, PT, R3, RZ, P1 ;  /* 0x000000ff0300720c */ /* 0x000fe20000f44270 */
[----:B------:R-:W-:Y:S02]  /*50d0*/  BSSY B1, `(.L_x_200) ;  /* 0x0000005000017945 */ /* 0x000fe40003800000 */
[----:B------:R-:W-:-:S05]  /*50e0*/  FFMA R13, R108, R153, R13 ;  /* 0x000000996c0d7223 */ /* 0x000fca000000000d */
[----:B------:R0:W-:Y:S05]  /*50f0*/  @P3 STG.E desc[UR36][R4.64+0x2a0], R13 ;  /* 0x0002a00d04003986 */ /* 0x0001ea000c101924 */
[----:B------:R-:W-:Y:S05]  /*5100*/  @!P2 BRA `(.L_x_201) ;  /* 0x000000000004a947 */ /* 0x000fea0003800000 */
[----:B------:R0:W5:Y:S02]  /*5110*/  LDG.E.LTC128B R19, desc[UR36][R6.64+0x2a4] ;  /* 0x0002a42406137981 */ /* 0x000164000c1e1920 */
.L_x_201:
[----:B------:R-:W-:Y:S05]  /*5120*/  BSYNC B1 ;  /* 0x0000000000017941 */ /* 0x000fea0003800000 */
.L_x_200:
[----:B-----5:R-:W-:Y:S01]  /*5130*/  FMUL R2, R19, R152 ;  /* 0x0000009813027220 */ /* 0x020fe20000400000 */
[----:B------:R-:W-:Y:S01]  /*5140*/  ISETP.GT.AND P0, PT, R3, 0x8, P0 ;  /* 0x000000080300780c */ /* 0x000fe20000704270 */
[----:B------:R-:W-:Y:S02]  /*5150*/  BSSY B1, `(.L_x_202) ;  /* 0x0000005000017945 */ /* 0x000fe40003800000 */
[----:B------:R-:W-:-:S05]  /*5160*/  FFMA R109, R109, R153, R2 ;  /* 0x000000996d6d7223 */ /* 0x000fca0000000002 */
[----:B------:R0:W-:Y:S05]  /*5170*/  @P2 STG.E desc[UR36][R4.64+0x2a4], R109 ;  /* 0x0002a46d04002986 */ /* 0x0001ea000c101924 */
[----:B------:R-:W-:Y:S05]  /*5180*/  @!P0 BRA `(.L_x_203) ;  /* 0x0000000000048947 */ /* 0x000fea0003800000 */
[----:B------:R0:W5:Y:S02]  /*5190*/  LDG.E.LTC128B R19, desc[UR36][R8.64+0x2a0] ;  /* 0x0002a02408137981 */ /* 0x000164000c1e1920 */
.L_x_203:
[----:B------:R-:W-:Y:S05]  /*51a0*/  BSYNC B1 ;  /* 0x0000000000017941 */ /* 0x000fea0003800000 */
.L_x_202:
        /* <DEDUP_REMOVED lines=8> */
.L_x_205:
[----:B------:R-:W-:Y:S05]  /*5230*/  BSYNC B1 ;  /* 0x0000000000017941 */ /* 0x000fea0003800000 */
.L_x_204:
        /* <DEDUP_REMOVED lines=8> */
.L_x_207:
[----:B------:R-:W-:Y:S05]  /*52c0*/  BSYNC B1 ;  /* 0x0000000000017941 */ /* 0x000fea0003800000 */
.L_x_206:
[----:B0----5:R-:W-:Y:S01]  /*52d0*/  FMUL R13, R19, R152 ;  /* 0x00000098130d7220 */ /* 0x021fe20000400000 */
[----:B------:R-:W-:Y:S01]  /*52e0*/  ISETP.GT.AND P1, PT, R3, RZ, P0 ;  /* 0x000000ff0300720c */ /* 0x000fe20000724270 */
[----:B------:R-:W-:Y:S02]  /*52f0*/  BSSY B1, `(.L_x_208) ;  /* 0x0000005000017945 */ /* 0x000fe40003800000 */
[----:B------:R-:W-:-:S05]  /*5300*/  FFMA R13, R112, R153, R13 ;  /* 0x00000099700d7223 */ /* 0x000fca000000000d */
[----:B------:R0:W-:Y:S05]  /*5310*/  @P3 STG.E desc[UR36][R4.64+0x2c0], R13 ;  /* 0x0002c00d04003986 */ /* 0x0001ea000c101924 */
[----:B------:R-:W-:Y:S05]  /*5320*/  @!P1 BRA `(.L_x_209) ;  /* 0x0000000000049947 */ /* 0x000fea0003800000 */
[----:B------:R0:W5:Y:S02]  /*5330*/  LDG.E.LTC128B R19, desc[UR36][R6.64+0x2c4] ;  /* 0x0002c42406137981 */ /* 0x000164000c1e1920 */
.L_x_209:
[----:B------:R-:W-:Y:S05]  /*5340*/  BSYNC B1 ;  /* 0x0000000000017941 */ /* 0x000fea0003800000 */
.L_x_208:
[----:B-----5:R-:W-:Y:S01]  /*5350*/  FMUL R2, R19, R152 ;  /* 0x0000009813027220 */ /* 0x020fe20000400000 */
[----:B------:R-:W-:Y:S01]  /*5360*/  ISETP.GT.AND P2, PT, R3, 0x8, P2 ;  /* 0x000000080300780c */ /* 0x000fe20001744270 */
[----:B------:R-:W-:Y:S02]  /*5370*/  BSSY B1, `(.L_x_210) ;  /* 0x0000005000017945 */ /* 0x000fe40003800000 */
[----:B------:R-:W-:-:S05]  /*5380*/  FFMA R113, R113, R153, R2 ;  /* 0x0000009971717223 */ /* 0x000fca0000000002 */
[----:B------:R0:W-:Y:S05]  /*5390*/  @P1 STG.E desc[UR36][R4.64+0x2c4], R113 ;  /* 0x0002c47104001986 */ /* 0x0001ea000c101924 */
[----:B------:R-:W-:Y:S05]  /*53a0*/  @!P2 BRA `(.L_x_211) ;  /* 0x000000000004a947 */ /* 0x000fea0003800000 */
[----:B------:R0:W5:Y:S02]  /*53b0*/  LDG.E.LTC128B R19, desc[UR36][R8.64+0x2c0] ;  /* 0x0002c02408137981 */ /* 0x000164000c1e1920 */
.L_x_211:
[----:B------:R-:W-:Y:S05]  /*53c0*/  BSYNC B1 ;  /* 0x0000000000017941 */ /* 0x000fea0003800000 */
.L_x_210:
        /* <DEDUP_REMOVED lines=8> */
.L_x_213:
[----:B------:R-:W-:Y:S05]  /*5450*/  BSYNC B1 ;  /* 0x0000000000017941 */ /* 0x000fea0003800000 */
.L_x_212:
        /* <DEDUP_REMOVED lines=8> */
.L_x_215:
[----:B------:R-:W-:Y:S05]  /*54e0*/  BSYNC B1 ;  /* 0x0000000000017941 */ /* 0x000fea0003800000 */
.L_x_214:
[----:B0----5:R-:W-:Y:S01]  /*54f0*/  FMUL R13, R19, R152 ;  /* 0x00000098130d7220 */ /* 0x021fe20000400000 */
[----:B------:R-:W-:Y:S01]  /*5500*/  ISETP.GT.AND P0, PT, R3, RZ, P2 ;  /* 0x000000ff0300720c */ /* 0x000fe20001704270 */
[----:B------:R-:W-:Y:S02]  /*5510*/  BSSY B1, `(.L_x_216) ;  /* 0x0000005000017945 */ /* 0x000fe40003800000 */
[----:B------:R-:W-:-:S05]  /*5520*/  FFMA R13, R116, R153, R13 ;  /* 0x00000099740d7223 */ /* 0x000fca000000000d */
[----:B------:R0:W-:Y:S05]  /*5530*/  @P3 STG.E desc[UR36][R4.64+0x2e0], R13 ;  /* 0x0002e00d04003986 */ /* 0x0001ea000c101924 */
[----:B------:R-:W-:Y:S05]  /*5540*/  @!P0 BRA `(.L_x_217) ;  /* 0x0000000000048947 */ /* 0x000fea0003800000 */
[----:B------:R0:W5:Y:S02]  /*5550*/  LDG.E.LTC128B R19, desc[UR36][R6.64+0x2e4] ;  /* 0x0002e42406137981 */ /* 0x000164000c1e1920 */
.L_x_217:
[----:B------:R-:W-:Y:S05]  /*5560*/  BSYNC B1 ;  /* 0x0000000000017941 */ /* 0x000fea0003800000 */
.L_x_216:
[----:B-----5:R-:W-:Y:S01]  /*5570*/  FMUL R2, R19, R152 ;  /* 0x0000009813027220 */ /* 0x020fe20000400000 */
[----:B------:R-:W-:Y:S01]  /*5580*/  ISETP.GT.AND P1, PT, R3, 0x8, P1 ;  /* 0x000000080300780c */ /* 0x000fe20000f24270 */
[----:B------:R-:W-:Y:S02]  /*5590*/  BSSY B1, `(.L_x_218) ;  /* 0x0000005000017945 */ /* 0x000fe40003800000 */
[----:B------:R-:W-:-:S05]  /*55a0*/  FFMA R117, R117, R153, R2 ;  /* 0x0000009975757223 */ /* 0x000fca0000000002 */
[----:B------:R0:W-:Y:S05]  /*55b0*/  @P0 STG.E desc[UR36][R4.64+0x2e4], R117 ;  /* 0x0002e47504000986 */ /* 0x0001ea000c101924 */
[----:B------:R-:W-:Y:S05]  /*55c0*/  @!P1 BRA `(.L_x_219) ;  /* 0x0000000000049947 */ /* 0x000fea0003800000 */
[----:B------:R0:W5:Y:S02]  /*55d0*/  LDG.E.LTC128B R19, desc[UR36][R8.64+0x2e0] ;  /* 0x0002e02408137981 */ /* 0x000164000c1e1920 */
.L_x_219:
[----:B------:R-:W-:Y:S05]  /*55e0*/  BSYNC B1 ;  /* 0x0000000000017941 */ /* 0x000fea0003800000 */
.L_x_218:
        /* <DEDUP_REMOVED lines=8> */
.L_x_221:
[----:B------:R-:W-:Y:S05]  /*5670*/  BSYNC B1 ;  /* 0x0000000000017941 */ /* 0x000fea0003800000 */
.L_x_220:
        /* <DEDUP_REMOVED lines=8> */
.L_x_223:
[----:B------:R-:W-:Y:S05]  /*5700*/  BSYNC B1 ;  /* 0x0000000000017941 */ /* 0x000fea0003800000 */
.L_x_222:
[----:B0----5:R-:W-:Y:S01]  /*5710*/  FMUL R13, R19, R152 ;  /* 0x00000098130d7220 */ /* 0x021fe20000400000 */
[----:B------:R-:W-:Y:S01]  /*5720*/  ISETP.GT.AND P2, PT, R3, RZ, P1 ;  /* 0x000000ff0300720c */ /* 0x000fe20000f44270 */
[----:B------:R-:W-:Y:S02]  /*5730*/  BSSY B1, `(.L_x_224) ;  /* 0x0000005000017945 */ /* 0x000fe40003800000 */
[----:B------:R-:W-:-:S05]  /*5740*/  FFMA R13, R120, R153, R13 ;  /* 0x00000099780d7223 */ /* 0x000fca000000000d */
[----:B------:R0:W-:Y:S05]  /*5750*/  @P3 STG.E desc[UR36][R4.64+0x300], R13 ;  /* 0x0003000d04003986 */ /* 0x0001ea000c101924 */
[----:B------:R-:W-:Y:S05]  /*5760*/  @!P2 BRA `(.L_x_225) ;  /* 0x000000000004a947 */ /* 0x000fea0003800000 */
[----:B------:R0:W5:Y:S02]  /*5770*/  LDG.E.LTC128B R19, desc[UR36][R6.64+0x304] ;  /* 0x0003042406137981 */ /* 0x000164000c1e1920 */
.L_x_225:
[----:B------:R-:W-:Y:S05]  /*5780*/  BSYNC B1 ;  /* 0x0000000000017941 */ /* 0x000fea0003800000 */
.L_x_224:
[----:B-----5:R-:W-:Y:S01]  /*5790*/  FMUL R2, R19, R152 ;  /* 0x0000009813027220 */ /* 0x020fe20000400000 */
[----:B------:R-:W-:Y:S01]  /*57a0*/  ISETP.GT.AND P0, PT, R3, 0x8, P0 ;  /* 0x000000080300780c */ /* 0x000fe20000704270 */
[----:B------:R-:W-:Y:S02]  /*57b0*/  BSSY B1, `(.L_x_226) ;  /* 0x0000005000017945 */ /* 0x000fe40003800000 */
[----:B------:R-:W-:-:S05]  /*57c0*/  FFMA R121, R121, R153, R2 ;  /* 0x0000009979797223 */ /* 0x000fca0000000002 */
[----:B------:R0:W-:Y:S05]  /*57d0*/  @P2 STG.E desc[UR36][R4.64+0x304], R121 ;  /* 0x0003047904002986 */ /* 0x0001ea000c101924 */
[----:B------:R-:W-:Y:S05]  /*57e0*/  @!P0 BRA `(.L_x_227) ;  /* 0x0000000000048947 */ /* 0x000fea0003800000 */
[----:B------:R0:W5:Y:S02]  /*57f0*/  LDG.E.LTC128B R19, desc[UR36][R8.64+0x300] ;  /* 0x0003002408137981 */ /* 0x000164000c1e1920 */
.L_x_227:
[----:B------:R-:W-:Y:S05]  /*5800*/  BSYNC B1 ;  /* 0x0000000000017941 */ /* 0x000fea0003800000 */
.L_x_226:
        /* <DEDUP_REMOVED lines=8> */
.L_x_229:
[----:B------:R-:W-:Y:S05]  /*5890*/  BSYNC B1 ;  /* 0x0000000000017941 */ /* 0x000fea0003800000 */
.L_x_228:
        /* <DEDUP_REMOVED lines=8> */
.L_x_231:
[----:B------:R-:W-:Y:S05]  /*5920*/  BSYNC B1 ;  /* 0x0000000000017941 */ /* 0x000fea0003800000 */
.L_x_230:
[----:B0----5:R-:W-:Y:S01]  /*5930*/  FMUL R13, R19, R152 ;  /* 0x00000098130d7220 */ /* 0x021fe20000400000 */
[----:B------:R-:W-:Y:S01]  /*5940*/  ISETP.GT.AND P1, PT, R3, RZ, P0 ;  /* 0x000000ff0300720c */ /* 0x000fe20000724270 */
[----:B------:R-:W-:Y:S02]  /*5950*/  BSSY B1, `(.L_x_232) ;  /* 0x0000005000017945 */ /* 0x000fe40003800000 */
[----:B------:R-:W-:-:S05]  /*5960*/  FFMA R13, R124, R153, R13 ;  /* 0x000000997c0d7223 */ /* 0x000fca000000000d */
[----:B------:R0:W-:Y:S05]  /*5970*/  @P3 STG.E desc[UR36][R4.64+0x320], R13 ;  /* 0x0003200d04003986 */ /* 0x0001ea000c101924 */
[----:B------:R-:W-:Y:S05]  /*5980*/  @!P1 BRA `(.L_x_233) ;  /* 0x0000000000049947 */ /* 0x000fea0003800000 */
[----:B------:R0:W5:Y:S02]  /*5990*/  LDG.E.LTC128B R19, desc[UR36][R6.64+0x324] ;  /* 0x0003242406137981 */ /* 0x000164000c1e1920 */
.L_x_233:
[----:B------:R-:W-:Y:S05]  /*59a0*/  BSYNC B1 ;  /* 0x0000000000017941 */ /* 0x000fea0003800000 */
.L_x_232:
[----:B-----5:R-:W-:Y:S01]  /*59b0*/  FMUL R2, R19, R152 ;  /* 0x0000009813027220 */ /* 0x020fe20000400000 */
[----:B------:R-:W-:Y:S01]  /*59c0*/  ISETP.GT.AND P2, PT, R3, 0x8, P2 ;  /* 0x000000080300780c */ /* 0x000fe20001744270 */
[----:B------:R-:W-:Y:S02]  /*59d0*/  BSSY B1, `(.L_x_234) ;  /* 0x0000005000017945 */ /* 0x000fe40003800000 */
[----:B------:R-:W-:-:S05]  /*59e0*/  FFMA R125, R125, R153, R2 ;  /* 0x000000997d7d7223 */ /* 0x000fca0000000002 */
[----:B------:R0:W-:Y:S05]  /*59f0*/  @P1 STG.E desc[UR36][R4.64+0x324], R125 ;  /* 0x0003247d04001986 */ /* 0x0001ea000c101924 */
[----:B------:R-:W-:Y:S05]  /*5a00*/  @!P2 BRA `(.L_x_235) ;  /* 0x000000000004a947 */ /* 0x000fea0003800000 */
[----:B------:R0:W5:Y:S02]  /*5a10*/  LDG.E.LTC128B R19, desc[UR36][R8.64+0x320] ;  /* 0x0003202408137981 */ /* 0x000164000c1e1920 */
.L_x_235:
[----:B------:R-:W-:Y:S05]  /*5a20*/  BSYNC B1 ;  /* 0x0000000000017941 */ /* 0x000fea0003800000 */
.L_x_234:
        /* <DEDUP_REMOVED lines=8> */
.L_x_237:
[----:B------:R-:W-:Y:S05]  /*5ab0*/  BSYNC B1 ;  /* 0x0000000000017941 */ /* 0x000fea0003800000 */
.L_x_236:
        /* <DEDUP_REMOVED lines=8> */
.L_x_239:
[----:B------:R-:W-:Y:S05]  /*5b40*/  BSYNC B1 ;  /* 0x0000000000017941 */ /* 0x000fea0003800000 */
.L_x_238:
[----:B0----5:R-:W-:Y:S01]  /*5b50*/  FMUL R13, R19, R152 ;  /* 0x00000098130d7220 */ /* 0x021fe20000400000 */
[----:B------:R-:W-:Y:S01]  /*5b60*/  ISETP.GT.AND P0, PT, R3, RZ, P2 ;  /* 0x000000ff0300720c */ /* 0x000fe20001704270 */
[----:B------:R-:W-:Y:S02]  /*5b70*/  BSSY B1, `(.L_x_240) ;  /* 0x0000005000017945 */ /* 0x000fe40003800000 */
[----:B------:R-:W-:-:S05]  /*5b80*/  FFMA R13, R128, R153, R13 ;  /* 0x00000099800d7223 */ /* 0x000fca000000000d */
[----:B------:R0:W-:Y:S05]  /*5b90*/  @P3 STG.E desc[UR36][R4.64+0x340], R13 ;  /* 0x0003400d04003986 */ /* 0x0001ea000c101924 */
[----:B------:R-:W-:Y:S05]  /*5ba0*/  @!P0 BRA `(.L_x_241) ;  /* 0x0000000000048947 */ /* 0x000fea0003800000 */
[----:B------:R0:W5:Y:S02]  /*5bb0*/  LDG.E.LTC128B R19, desc[UR36][R6.64+0x344] ;  /* 0x0003442406137981 */ /* 0x000164000c1e1920 */
.L_x_241:
[----:B------:R-:W-:Y:S05]  /*5bc0*/  BSYNC B1 ;  /* 0x0000000000017941 */ /* 0x000fea0003800000 */
.L_x_240:
[----:B-----5:R-:W-:Y:S01]  /*5bd0*/  FMUL R2, R19, R152 ;  /* 0x0000009813027220 */ /* 0x020fe20000400000 */
[----:B------:R-:W-:Y:S01]  /*5be0*/  ISETP.GT.AND P1, PT, R3, 0x8, P1 ;  /* 0x000000080300780c */ /* 0x000fe20000f24270 */
[----:B------:R-:W-:Y:S02]  /*5bf0*/  BSSY B1, `(.L_x_242) ;  /* 0x0000005000017945 */ /* 0x000fe40003800000 */
[----:B------:R-:W-:-:S05]  /*5c00*/  FFMA R129, R129, R153, R2 ;  /* 0x0000009981817223 */ /* 0x000fca0000000002 */
[----:B------:R0:W-:Y:S05]  /*5c10*/  @P0 STG.E desc[UR36][R4.64+0x344], R129 ;  /* 0x0003448104000986 */ /* 0x0001ea000c101924 */
[----:B------:R-:W-:Y:S05]  /*5c20*/  @!P1 BRA `(.L_x_243) ;  /* 0x0000000000049947 */ /* 0x000fea0003800000 */
[----:B------:R0:W5:Y:S02]  /*5c30*/  LDG.E.LTC128B R19, desc[UR36][R8.64+0x340] ;  /* 0x0003402408137981 */ /* 0x000164000c1e1920 */
.L_x_243:
[----:B------:R-:W-:Y:S05]  /*5c40*/  BSYNC B1 ;  /* 0x0000000000017941 */ /* 0x000fea0003800000 */
.L_x_242:
        /* <DEDUP_REMOVED lines=8> */
.L_x_245:
[----:B------:R-:W-:Y:S05]  /*5cd0*/  BSYNC B1 ;  /* 0x0000000000017941 */ /* 0x000fea0003800000 */
.L_x_244:
        /* <DEDUP_REMOVED lines=8> */
.L_x_247:
[----:B------:R-:W-:Y:S05]  /*5d60*/  BSYNC B1 ;  /* 0x0000000000017941 */ /* 0x000fea0003800000 */
.L_x_246:
[----:B0----5:R-:W-:Y:S01]  /*5d70*/  FMUL R13, R19, R152 ;  /* 0x00000098130d7220 */ /* 0x021fe20000400000 */
[----:B------:R-:W-:Y:S01]  /*5d80*/  ISETP.GT.AND P2, PT, R3, RZ, P1 ;  /* 0x000000ff0300720c */ /* 0x000fe20000f44270 */
[----:B------:R-:W-:Y:S02]  /*5d90*/  BSSY B1, `(.L_x_248) ;  /* 0x0000005000017945 */ /* 0x000fe40003800000 */
[----:B------:R-:W-:-:S05]  /*5da0*/  FFMA R13, R132, R153, R13 ;  /* 0x00000099840d7223 */ /* 0x000fca000000000d */
[----:B------:R0:W-:Y:S05]  /*5db0*/  @P3 STG.E desc[UR36][R4.64+0x360], R13 ;  /* 0x0003600d04003986 */ /* 0x0001ea000c101924 */
[----:B------:R-:W-:Y:S05]  /*5dc0*/  @!P2 BRA `(.L_x_249) ;  /* 0x000000000004a947 */ /* 0x000fea0003800000 */
[----:B------:R0:W5:Y:S02]  /*5dd0*/  LDG.E.LTC128B R19, desc[UR36][R6.64+0x364] ;  /* 0x0003642406137981 */ /* 0x000164000c1e1920 */
.L_x_249:
[----:B------:R-:W-:Y:S05]  /*5de0*/  BSYNC B1 ;  /* 0x0000000000017941 */ /* 0x000fea0003800000 */
.L_x_248:
[----:B-----5:R-:W-:Y:S01]  /*5df0*/  FMUL R2, R19, R152 ;  /* 0x0000009813027220 */ /* 0x020fe20000400000 */
[----:B------:R-:W-:Y:S01]  /*5e00*/  ISETP.GT.AND P0, PT, R3, 0x8, P0 ;  /* 0x000000080300780c */ /* 0x000fe20000704270 */
[----:B------:R-:W-:Y:S02]  /*5e10*/  BSSY B1, `(.L_x_250) ;  /* 0x0000005000017945 */ /* 0x000fe40003800000 */
[----:B------:R-:W-:-:S05]  /*5e20*/  FFMA R133, R133, R153, R2 ;  /* 0x0000009985857223 */ /* 0x000fca0000000002 */
[----:B------:R0:W-:Y:S05]  /*5e30*/  @P2 STG.E desc[UR36][R4.64+0x364], R133 ;  /* 0x0003648504002986 */ /* 0x0001ea000c101924 */
[----:B------:R-:W-:Y:S05]  /*5e40*/  @!P0 BRA `(.L_x_251) ;  /* 0x0000000000048947 */ /* 0x000fea0003800000 */
[----:B------:R0:W5:Y:S02]  /*5e50*/  LDG.E.LTC128B R19, desc[UR36][R8.64+0x360] ;  /* 0x0003602408137981 */ /* 0x000164000c1e1920 */
.L_x_251:
[----:B------:R-:W-:Y:S05]  /*5e60*/  BSYNC B1 ;  /* 0x0000000000017941 */ /* 0x000fea0003800000 */
.L_x_250:
        /* <DEDUP_REMOVED lines=8> */
.L_x_253:
[----:B------:R-:W-:Y:S05]  /*5ef0*/  BSYNC B1 ;  /* 0x0000000000017941 */ /* 0x000fea0003800000 */
.L_x_252:
        /* <DEDUP_REMOVED lines=8> */
.L_x_255:
[----:B------:R-:W-:Y:S05]  /*5f80*/  BSYNC B1 ;  /* 0x0000000000017941 */ /* 0x000fea0003800000 */
.L_x_254:
[----:B0----5:R-:W-:Y:S01]  /*5f90*/  FMUL R13, R19, R152 ;  /* 0x00000098130d7220 */ /* 0x021fe20000400000 */
[----:B------:R-:W-:Y:S01]  /*5fa0*/  ISETP.GT.AND P1, PT, R3, RZ, P0 ;  /* 0x000000ff0300720c */ /* 0x000fe20000724270 */
[----:B------:R-:W-:Y:S02]  /*5fb0*/  BSSY B1, `(.L_x_256) ;  /* 0x0000005000017945 */ /* 0x000fe40003800000 */
[----:B------:R-:W-:-:S05]  /*5fc0*/  FFMA R13, R136, R153, R13 ;  /* 0x00000099880d7223 */ /* 0x000fca000000000d */
[----:B------:R0:W-:Y:S05]  /*5fd0*/  @P3 STG.E desc[UR36][R4.64+0x380], R13 ;  /* 0x0003800d04003986 */ /* 0x0001ea000c101924 */
[----:B------:R-:W-:Y:S05]  /*5fe0*/  @!P1 BRA `(.L_x_257) ;  /* 0x0000000000049947 */ /* 0x000fea0003800000 */
[----:B------:R0:W5:Y:S02]  /*5ff0*/  LDG.E.LTC128B R19, desc[UR36][R6.64+0x384] ;  /* 0x0003842406137981 */ /* 0x000164000c1e1920 */
.L_x_257:
[----:B------:R-:W-:Y:S05]  /*6000*/  BSYNC B1 ;  /* 0x0000000000017941 */ /* 0x000fea0003800000 */
.L_x_256:
[----:B-----5:R-:W-:Y:S01]  /*6010*/  FMUL R2, R19, R152 ;  /* 0x0000009813027220 */ /* 0x020fe20000400000 */
[----:B------:R-:W-:Y:S01]  /*6020*/  ISETP.GT.AND P2, PT, R3, 0x8, P2 ;  /* 0x000000080300780c */ /* 0x000fe20001744270 */
[----:B------:R-:W-:Y:S02]  /*6030*/  BSSY B1, `(.L_x_258) ;  /* 0x0000005000017945 */ /* 0x000fe40003800000 */
[----:B------:R-:W-:-:S05]  /*6040*/  FFMA R137, R137, R153, R2 ;  /* 0x0000009989897223 */ /* 0x000fca0000000002 */
[----:B------:R0:W-:Y:S05]  /*6050*/  @P1 STG.E desc[UR36][R4.64+0x384], R137 ;  /* 0x0003848904001986 */ /* 0x0001ea000c101924 */
[----:B------:R-:W-:Y:S05]  /*6060*/  @!P2 BRA `(.L_x_259) ;  /* 0x000000000004a947 */ /* 0x000fea0003800000 */
[----:B------:R0:W5:Y:S02]  /*6070*/  LDG.E.LTC128B R19, desc[UR36][R8.64+0x380] ;  /* 0x0003802408137981 */ /* 0x000164000c1e1920 */
.L_x_259:
[----:B------:R-:W-:Y:S05]  /*6080*/  BSYNC B1 ;  /* 0x0000000000017941 */ /* 0x000fea0003800000 */
.L_x_258:
        /* <DEDUP_REMOVED lines=8> */
.L_x_261:
[----:B------:R-:W-:Y:S05]  /*6110*/  BSYNC B1 ;  /* 0x0000000000017941 */ /* 0x000fea0003800000 */
.L_x_260:
        /* <DEDUP_REMOVED lines=8> */
.L_x_263:
[----:B------:R-:W-:Y:S05]  /*61a0*/  BSYNC B1 ;  /* 0x0000000000017941 */ /* 0x000fea0003800000 */
.L_x_262:
[----:B0----5:R-:W-:Y:S01]  /*61b0*/  FMUL R13, R19, R152 ;  /* 0x00000098130d7220 */ /* 0x021fe20000400000 */
[----:B------:R-:W-:Y:S01]  /*61c0*/  ISETP.GT.AND P0, PT, R3, RZ, P2 ;  /* 0x000000ff0300720c */ /* 0x000fe20001704270 */
[----:B------:R-:W-:Y:S02]  /*61d0*/  BSSY B1, `(.L_x_264) ;  /* 0x0000005000017945 */ /* 0x000fe40003800000 */
[----:B------:R-:W-:-:S05]  /*61e0*/  FFMA R13, R140, R153, R13 ;  /* 0x000000998c0d7223 */ /* 0x000fca000000000d */
[----:B------:R0:W-:Y:S05]  /*61f0*/  @P3 STG.E desc[UR36][R4.64+0x3a0], R13 ;  /* 0x0003a00d04003986 */ /* 0x0001ea000c101924 */
[----:B------:R-:W-:Y:S05]  /*6200*/  @!P0 BRA `(.L_x_265) ;  /* 0x0000000000048947 */ /* 0x000fea0003800000 */
[----:B------:R0:W5:Y:S02]  /*6210*/  LDG.E.LTC128B R19, desc[UR36][R6.64+0x3a4] ;  /* 0x0003a42406137981 */ /* 0x000164000c1e1920 */
.L_x_265:
[----:B------:R-:W-:Y:S05]  /*6220*/  BSYNC B1 ;  /* 0x0000000000017941 */ /* 0x000fea0003800000 */
.L_x_264:
[----:B-----5:R-:W-:Y:S01]  /*6230*/  FMUL R2, R19, R152 ;  /* 0x0000009813027220 */ /* 0x020fe20000400000 */
[----:B------:R-:W-:Y:S01]  /*6240*/  ISETP.GT.AND P1, PT, R3, 0x8, P1 ;  /* 0x000000080300780c */ /* 0x000fe20000f24270 */
[----:B------:R-:W-:Y:S02]  /*6250*/  BSSY B1, `(.L_x_266) ;  /* 0x0000005000017945 */ /* 0x000fe40003800000 */
[----:B------:R-:W-:-:S05]  /*6260*/  FFMA R141, R141, R153, R2 ;  /* 0x000000998d8d7223 */ /* 0x000fca0000000002 */
[----:B------:R0:W-:Y:S05]  /*6270*/  @P0 STG.E desc[UR36][R4.64+0x3a4], R141 ;  /* 0x0003a48d04000986 */ /* 0x0001ea000c101924 */
[----:B------:R-:W-:Y:S05]  /*6280*/  @!P1 BRA `(.L_x_267) ;  /* 0x0000000000049947 */ /* 0x000fea0003800000 */
[----:B------:R0:W5:Y:S02]  /*6290*/  LDG.E.LTC128B R19, desc[UR36][R8.64+0x3a0] ;  /* 0x0003a02408137981 */ /* 0x000164000c1e1920 */
.L_x_267:
[----:B------:R-:W-:Y:S05]  /*62a0*/  BSYNC B1 ;  /* 0x0000000000017941 */ /* 0x000fea0003800000 */
.L_x_266:
        /* <DEDUP_REMOVED lines=8> */
.L_x_269:
[----:B------:R-:W-:Y:S05]  /*6330*/  BSYNC B1 ;  /* 0x0000000000017941 */ /* 0x000fea0003800000 */
.L_x_268:
        /* <DEDUP_REMOVED lines=8> */
.L_x_271:
[----:B------:R-:W-:Y:S05]  /*63c0*/  BSYNC B1 ;  /* 0x0000000000017941 */ /* 0x000fea0003800000 */
.L_x_270:
[----:B0----5:R-:W-:Y:S01]  /*63d0*/  FMUL R13, R19, R152 ;  /* 0x00000098130d7220 */ /* 0x021fe20000400000 */
[----:B------:R-:W-:Y:S01]  /*63e0*/  ISETP.GT.AND P2, PT, R3, RZ, P1 ;  /* 0x000000ff0300720c */ /* 0x000fe20000f44270 */
[----:B------:R-:W-:Y:S02]  /*63f0*/  BSSY B1, `(.L_x_272) ;  /* 0x0000005000017945 */ /* 0x000fe40003800000 */
[----:B------:R-:W-:-:S05]  /*6400*/  FFMA R13, R144, R153, R13 ;  /* 0x00000099900d7223 */ /* 0x000fca000000000d */
[----:B------:R0:W-:Y:S05]  /*6410*/  @P3 STG.E desc[UR36][R4.64+0x3c0], R13 ;  /* 0x0003c00d04003986 */ /* 0x0001ea000c101924 */
[----:B------:R-:W-:Y:S05]  /*6420*/  @!P2 BRA `(.L_x_273) ;  /* 0x000000000004a947 */ /* 0x000fea0003800000 */
[----:B------:R0:W5:Y:S02]  /*6430*/  LDG.E.LTC128B R19, desc[UR36][R6.64+0x3c4] ;  /* 0x0003c42406137981 */ /* 0x000164000c1e1920 */
.L_x_273:
[----:B------:R-:W-:Y:S05]  /*6440*/  BSYNC B1 ;  /* 0x0000000000017941 */ /* 0x000fea0003800000 */
.L_x_272:
[----:B-----5:R-:W-:Y:S01]  /*6450*/  FMUL R2, R19, R152 ;  /* 0x0000009813027220 */ /* 0x020fe20000400000 */
[----:B------:R-:W-:Y:S01]  /*6460*/  ISETP.GT.AND P0, PT, R3, 0x8, P0 ;  /* 0x000000080300780c */ /* 0x000fe20000704270 */
[----:B------:R-:W-:Y:S02]  /*6470*/  BSSY B1, `(.L_x_274) ;  /* 0x0000005000017945 */ /* 0x000fe40003800000 */
[----:B------:R-:W-:-:S05]  /*6480*/  FFMA R145, R145, R153, R2 ;  /* 0x0000009991917223 */ /* 0x000fca0000000002 */
[----:B------:R0:W-:Y:S05]  /*6490*/  @P2 STG.E desc[UR36][R4.64+0x3c4], R145 ;  /* 0x0003c49104002986 */ /* 0x0001ea000c101924 */
[----:B------:R-:W-:Y:S05]  /*64a0*/  @!P0 BRA `(.L_x_275) ;  /* 0x0000000000048947 */ /* 0x000fea0003800000 */
[----:B------:R0:W5:Y:S02]  /*64b0*/  LDG.E.LTC128B R19, desc[UR36][R8.64+0x3c0] ;  /* 0x0003c02408137981 */ /* 0x000164000c1e1920 */
.L_x_275:
[----:B------:R-:W-:Y:S05]  /*64c0*/  BSYNC B1 ;  /* 0x0000000000017941 */ /* 0x000fea0003800000 */
.L_x_274:
        /* <DEDUP_REMOVED lines=8> */
.L_x_277:
[----:B------:R-:W-:Y:S05]  /*6550*/  BSYNC B1 ;  /* 0x0000000000017941 */ /* 0x000fea0003800000 */
.L_x_276:
        /* <DEDUP_REMOVED lines=8> */
.L_x_279:
[----:B------:R-:W-:Y:S05]  /*65e0*/  BSYNC B1 ;  /* 0x0000000000017941 */ /* 0x000fea0003800000 */
.L_x_278:
[----:B0----5:R-:W-:Y:S01]  /*65f0*/  FMUL R13, R19, R152 ;  /* 0x00000098130d7220 */ /* 0x021fe20000400000 */
[----:B------:R-:W-:Y:S01]  /*6600*/  ISETP.GT.AND P1, PT, R3, RZ, P0 ;  /* 0x000000ff0300720c */ /* 0x000fe20000724270 */
[----:B------:R-:W-:Y:S02]  /*6610*/  BSSY B1, `(.L_x_280) ;  /* 0x0000005000017945 */ /* 0x000fe40003800000 */
[----:B------:R-:W-:-:S05]  /*6620*/  FFMA R13, R148, R153, R13 ;  /* 0x00000099940d7223 */ /* 0x000fca000000000d */
[----:B------:R0:W-:Y:S05]  /*6630*/  @P3 STG.E desc[UR36][R4.64+0x3e0], R13 ;  /* 0x0003e00d04003986 */ /* 0x0001ea000c101924 */
[----:B------:R-:W-:Y:S05]  /*6640*/  @!P1 BRA `(.L_x_281) ;  /* 0x0000000000049947 */ /* 0x000fea0003800000 */
[----:B------:R0:W5:Y:S02]  /*6650*/  LDG.E.LTC128B R19, desc[UR36][R6.64+0x3e4] ;  /* 0x0003e42406137981 */ /* 0x000164000c1e1920 */
.L_x_281:
[----:B------:R-:W-:Y:S05]  /*6660*/  BSYNC B1 ;  /* 0x0000000000017941 */ /* 0x000fea0003800000 */
.L_x_280:
[----:B-----5:R-:W-:Y:S01]  /*6670*/  FMUL R0, R19, R152 ;  /* 0x0000009813007220 */ /* 0x020fe20000400000 */
[----:B------:R-:W-:Y:S01]  /*6680*/  ISETP.GT.AND P2, PT, R3, 0x8, P2 ;  /* 0x000000080300780c */ /* 0x000fe20001744270 */
[----:B------:R-:W-:Y:S02]  /*6690*/  BSSY B1, `(.L_x_282) ;  /* 0x0000005000017945 */ /* 0x000fe40003800000 */
[----:B------:R-:W-:-:S05]  /*66a0*/  FFMA R149, R149, R153, R0 ;  /* 0x0000009995957223 */ /* 0x000fca0000000000 */
[----:B------:R0:W-:Y:S05]  /*66b0*/  @P1 STG.E desc[UR36][R4.64+0x3e4], R149 ;  /* 0x0003e49504001986 */ /* 0x0001ea000c101924 */
[----:B------:R-:W-:Y:S05]  /*66c0*/  @!P2 BRA `(.L_x_283) ;  /* 0x000000000004a947 */ /* 0x000fea0003800000 */
[----:B------:R0:W5:Y:S02]  /*66d0*/  LDG.E.LTC128B R19, desc[UR36][R8.64+0x3e0] ;  /* 0x0003e02408137981 */ /* 0x000164000c1e1920 */
.L_x_283:
[----:B------:R-:W-:Y:S05]  /*66e0*/  BSYNC B1 ;  /* 0x0000000000017941 */ /* 0x000fea0003800000 */
.L_x_282:
[----:B01---5:R-:W-:Y:S01]  /*66f0*/  FMUL R5, R19, R152 ;  /* 0x0000009813057220 */ /* 0x023fe20000400000 */
[----:B------:R-:W-:Y:S01]  /*6700*/  ISETP.GT.AND P0, PT, R3, 0x8, P0 ;  /* 0x000000080300780c */ /* 0x000fe20000704270 */
[----:B------:R-:W-:Y:S01]  /*6710*/  @P2 IMAD.MOV.U32 R2, RZ, RZ, R10 ;  /* 0x000000ffff022224 */ /* 0x000fe200078e000a */
[----:B------:R-:W-:Y:S01]  /*6720*/  BSSY B1, `(.L_x_284) ;  /* 0x0000006000017945 */ /* 0x000fe20003800000 */
[----:B------:R-:W-:Y:S01]  /*6730*/  FFMA R5, R150, R153, R5 ;  /* 0x0000009996057223 */ /* 0x000fe20000000005 */
[----:B------:R-:W-:-:S05]  /*6740*/  @P2 IMAD.MOV.U32 R3, RZ, RZ, R11 ;  /* 0x000000ffff032224 */ /* 0x000fca00078e000b */
[----:B------:R0:W-:Y:S04]  /*6750*/  @P2 STG.E desc[UR36][R2.64+0x3e0], R5 ;  /* 0x0003e00502002986 */ /* 0x0001e8000c101924 */
[----:B------:R-:W-:Y:S05]  /*6760*/  @!P0 BRA `(.L_x_285) ;  /* 0x0000000000048947 */ /* 0x000fea0003800000 */
[----:B------:R1:W5:Y:S02]  /*6770*/  LDG.E.LTC128B R19, desc[UR36][R8.64+0x3e4] ;  /* 0x0003e42408137981 */ /* 0x000364000c1e1920 */
.L_x_285:
[----:B------:R-:W-:Y:S05]  /*6780*/  BSYNC B1 ;  /* 0x0000000000017941 */ /* 0x000fea0003800000 */
.L_x_284:
[----:B-----5:R-:W-:-:S04]  /*6790*/  FMUL R0, R19, R152 ;  /* 0x0000009813007220 */ /* 0x020fc80000400000 */
[----:B------:R-:W-:Y:S01]  /*67a0*/  FFMA R151, R151, R153, R0 ;  /* 0x0000009997977223 */ /* 0x000fe20000000000 */
[----:B------:R-:W-:Y:S06]  /*67b0*/  @!P0 BRA `(.L_x_286) ;  /* 0x0000001c00388947 */ /* 0x000fec0003800000 */
[----:B------:R0:W-:Y:S01]  /*67c0*/  STG.E desc[UR36][R10.64+0x3e4], R151 ;  /* 0x0003e4970a007986 */ /* 0x0001e2000c101924 */
[----:B------:R-:W-:Y:S05]  /*67d0*/  BRA `(.L_x_286) ;  /* 0x0000001c00307947 */ /* 0x000fea0003800000 */
.L_x_33:
[----:B------:R-:W-:Y:S01]  /*67e0*/  ISETP.GT.AND P3, PT, R0, 0x1, PT ;  /* 0x000000010000780c */ /* 0x000fe20003f64270 */
[----:B------:R-:W-:Y:S01]  /*67f0*/  ULDC.64 UR4, c[0x0][0x5c0] ;  /* 0x0001700000047ab9 */ /* 0x000fe20000000a00 */
[-C--:B------:R-:W-:Y:S01]  /*6800*/  FMUL R9, R24, R153.reuse ;  /* 0x0000009918097220 */ /* 0x080fe20000400000 */
[C---:B------:R-:W-:Y:S01]  /*6810*/  LEA R4, P1, R172.reuse, UR4, 0x2 ;  /* 0x00000004ac047c11 */ /* 0x040fe2000f8210ff */
[-C--:B------:R-:W-:Y:S01]  /*6820*/  FMUL R25, R25, R153.reuse ;  /* 0x0000009919197220 */ /* 0x080fe20000400000 */
[----:B------:R-:W-:Y:S01]  /*6830*/  ISETP.GT.AND P2, PT, R3, RZ, P3 ;  /* 0x000000ff0300720c */ /* 0x000fe20001f44270 */
[-C--:B------:R-:W-:Y:S01]  /*6840*/  FMUL R27, R27, R153.reuse ;  /* 0x000000991b1b7220 */ /* 0x080fe20000400000 */
[----:B------:R-:W-:Y:S01]  /*6850*/  LEA.HI.X R5, R172, UR5, R177, 0x2, P1 ;  /* 0x00000005ac057c11 */ /* 0x000fe200088f14b1 */
[-C--:B------:R-:W-:Y:S01]  /*6860*/  FMUL R29, R29, R153.reuse ;  /* 0x000000991d1d7220 */ /* 0x080fe20000400000 */
[----:B------:R-:W-:Y:S01]  /*6870*/  ISETP.GT.AND P0, PT, R3, 0x8, P0 ;  /* 0x000000080300780c */ /* 0x000fe20000704270 */
[-C--:B------:R-:W-:Y:S01]  /*6880*/  FMUL R31, R31, R153.reuse ;  /* 0x000000991f1f7220 */ /* 0x080fe20000400000 */
[----:B------:R-:W-:Y:S01]  /*6890*/  ISETP.GT.AND P5, PT, R0, 0x8, PT ;  /* 0x000000080000780c */ /* 0x000fe20003fa4270 */
[----:B------:R1:W-:Y:S01]  /*68a0*/  @P4 STG.E desc[UR36][R4.64], R9 ;  /* 0x0000000904004986 */ /* 0x0003e2000c101924 */
[C---:B------:R-:W-:Y:S01]  /*68b0*/  SHF.L.U64.HI R11, R10.reuse, 0x5, R11 ;  /* 0x000000050a0b7819 */ /* 0x040fe2000001020b */
[-C--:B------:R-:W-:Y:S01]  /*68c0*/  FMUL R33, R33, R153.reuse ;  /* 0x0000009921217220 */ /* 0x080fe20000400000 */
[----:B------:R-:W-:Y:S01]  /*68d0*/  LEA R6, P1, R10, R4, 0x5 ;  /* 0x000000040a067211 */ /* 0x000fe200078228ff */
[-C--:B------:R-:W-:Y:S01]  /*68e0*/  FMUL R35, R35, R153.reuse ;  /* 0x0000009923237220 */ /* 0x080fe20000400000 */
[----:B------:R-:W-:Y:S01]  /*68f0*/  ISETP.GT.AND P3, PT, R3, 0x8, P3 ;  /* 0x000000080300780c */ /* 0x000fe20001f64270 */
[----:B------:R-:W-:Y:S01]  /*6900*/  @P2 STG.E desc[UR36][R4.64+0x4], R25 ;  /* 0x0000041904002986 */ /* 0x000fe2000c101924 */
[----:B------:R-:W-:Y:S01]  /*6910*/  ISETP.GT.AND P4, PT, R0, 0x9, PT ;  /* 0x000000090000780c */ /* 0x000fe20003f84270 */
[----:B------:R-:W-:Y:S01]  /*6920*/  IMAD.X R7, R11, 0x1, R5, P1 ;  /* 0x000000010b077824 */ /* 0x000fe200008e0605 */
[C---:B------:R-:W-:Y:S01]  /*6930*/  ISETP.GT.AND P2, PT, R3.reuse, RZ, P5 ;  /* 0x000000ff0300720c */ /* 0x040fe20002f44270 */
[-C--:B------:R-:W-:Y:S01]  /*6940*/  FMUL R11, R28, R153.reuse ;  /* 0x000000991c0b7220 */ /* 0x080fe20000400000 */
[C---:B------:R-:W-:Y:S01]  /*6950*/  ISETP.GT.AND P1, PT, R3.reuse, RZ, P4 ;  /* 0x000000ff0300720c */ /* 0x040fe20002724270 */
[-C--:B-1----:R-:W-:Y:S01]  /*6960*/  FMUL R9, R26, R153.reuse ;  /* 0x000000991a097220 */ /* 0x082fe20000400000 */
[----:B------:R-:W-:Y:S01]  /*6970*/  ISETP.GT.AND P4, PT, R3, 0x8, P4 ;  /* 0x000000080300780c */ /* 0x000fe20002784270 */
[-C--:B------:R-:W-:Y:S01]  /*6980*/  FMUL R37, R37, R153.reuse ;  /* 0x0000009925257220 */ /* 0x080fe20000400000 */
[-C--:B------:R-:W-:Y:S01]  /*6990*/  FMUL R39, R39, R153.reuse ;  /* 0x0000009927277220 */ /* 0x080fe20000400000 */
[-C--:B------:R-:W-:Y:S01]  /*69a0*/  FMUL R41, R41, R153.reuse ;  /* 0x0000009929297220 */ /* 0x080fe20000400000 */
[----:B------:R1:W-:Y:S01]  /*69b0*/  @P0 STG.E desc[UR36][R6.64], R9 ;  /* 0x0000000906000986 */ /* 0x0003e2000c101924 */
[----:B------:R-:W-:Y:S01]  /*69c0*/  ISETP.GT.AND P0, PT, R3, 0x8, P5 ;  /* 0x000000080300780c */ /* 0x000fe20002f04270 */
[-C--:B------:R-:W-:Y:S01]  /*69d0*/  FMUL R43, R43, R153.reuse ;  /* 0x000000992b2b7220 */ /* 0x080fe20000400000 */
[C---:B------:R-:W-:Y:S01]  /*69e0*/  ISETP.GT.AND P5, PT, R0.reuse, 0x10, PT ;  /* 0x000000100000780c */ /* 0x040fe20003fa4270 */
[----:B------:R-:W-:Y:S01]  /*69f0*/  @P3 STG.E desc[UR36][R6.64+0x4], R27 ;  /* 0x0000041b06003986 */ /* 0x000fe2000c101924 */
[----:B------:R-:W-:Y:S01]  /*6a00*/  ISETP.GT.AND P3, PT, R0, 0x11, PT ;  /* 0x000000110000780c */ /* 0x000fe20003f64270 */
[-C--:B------:R-:W-:Y:S01]  /*6a10*/  FMUL R45, R45, R153.reuse ;  /* 0x000000992d2d7220 */ /* 0x080fe20000400000 */
[-C--:B------:R-:W-:Y:S01]  /*6a20*/  FMUL R47, R47, R153.reuse ;  /* 0x000000992f2f7220 */ /* 0x080fe20000400000 */
[----:B------:R2:W-:Y:S01]  /*6a30*/  @P2 STG.E desc[UR36][R4.64+0x20], R11 ;  /* 0x0000200b04002986 */ /* 0x0005e2000c101924 */
[----:B------:R-:W-:Y:S01]  /*6a40*/  ISETP.GT.AND P2, PT, R3, RZ, P5 ;  /* 0x000000ff0300720c */ /* 0x000fe20002f44270 */
[-C--:B------:R-:W-:Y:S01]  /*6a50*/  FMUL R49, R49, R153.reuse ;  /* 0x0000009931317220 */ /* 0x080fe20000400000 */
[-C--:B------:R-:W-:Y:S01]  /*6a60*/  FMUL R51, R51, R153.reuse ;  /* 0x0000009933337220 */ /* 0x080fe20000400000 */
[----:B------:R-:W-:Y:S01]  /*6a70*/  @P1 STG.E desc[UR36][R4.64+0x24], R29 ;  /* 0x0000241d04001986 */ /* 0x000fe2000c101924 */
[-C--:B-1----:R-:W-:Y:S01]  /*6a80*/  FMUL R9, R30, R153.reuse ;  /* 0x000000991e097220 */ /* 0x082fe20000400000 */
[----:B------:R-:W-:Y:S01]  /*6a90*/  ISETP.GT.AND P1, PT, R3, RZ, P3 ;  /* 0x000000ff0300720c */ /* 0x000fe20001f24270 */
[-C--:B------:R-:W-:Y:S01]  /*6aa0*/  FMUL R53, R53, R153.reuse ;  /* 0x0000009935357220 */ /* 0x080fe20000400000 */
[----:B------:R-:W-:Y:S01]  /*6ab0*/  ISETP.GT.AND P3, PT, R3, 0x8, P3 ;  /* 0x000000080300780c */ /* 0x000fe20001f64270 */
[-C--:B------:R-:W-:Y:S01]  /*6ac0*/  FMUL R55, R55, R153.reuse ;  /* 0x0000009937377220 */ /* 0x080fe20000400000 */
[----:B------:R1:W-:Y:S01]  /*6ad0*/  @P0 STG.E desc[UR36][R6.64+0x20], R9 ;  /* 0x0000200906000986 */ /* 0x0003e2000c101924 */
[----:B------:R-:W-:Y:S01]  /*6ae0*/  ISETP.GT.AND P0, PT, R3, 0x8, P5 ;  /* 0x000000080300780c */ /* 0x000fe20002f04270 */
[-C--:B--2---:R-:W-:Y:S01]  /*6af0*/  FMUL R11, R32, R153.reuse ;  /* 0x00000099200b7220 */ /* 0x084fe20000400000 */
        /* <DEDUP_REMOVED lines=139> */
[C---:B------:R-:W-:Y:S01]  /*73b0*/  ISETP.GT.AND P3, PT, R3.reuse, 0x8, P3 ;  /* 0x000000080300780c */ /* 0x040fe20001f64270 */
[-C--:B0-----:R-:W-:Y:S01]  /*73c0*/  FMUL R13, R150, R153.reuse ;  /* 0x00000099960d7220 */ /* 0x081fe20000400000 */
[----:B------:R0:W-:Y:S01]  /*73d0*/  @P0 STG.E desc[UR36][R6.64+0x120], R9 ;  /* 0x0001200906000986 */ /* 0x0001e2000c101924 */
[----:B------:R-:W-:Y:S01]  /*73e0*/  ISETP.GT.AND P0, PT, R3, 0x8, P5 ;  /* 0x000000080300780c */ /* 0x000fe20002f04270 */
[-C--:B--2---:R-:W-:Y:S01]  /*73f0*/  FMUL R11, R64, R153.reuse ;  /* 0x00000099400b7220 */ /* 0x084fe20000400000 */
[C---:B------:R-:W-:Y:S01]  /*7400*/  ISETP.GT.AND P5, PT, R0.reuse, 0x58, PT ;  /* 0x000000580000780c */ /* 0x040fe20003fa4270 */
[----:B------:R-:W-:Y:S01]  /*7410*/  @P4 STG.E desc[UR36][R6.64+0x124], R63 ;  /* 0x0001243f06004986 */ /* 0x000fe2000c101924 */
[----:B------:R-:W-:Y:S01]  /*7420*/  ISETP.GT.AND P4, PT, R0, 0x59, PT ;  /* 0x000000590000780c */ /* 0x000fe20003f84270 */
[----:B------:R-:W-:-:S02]  /*7430*/  FMUL R151, R151, R153 ;  /* 0x0000009997977220 */ /* 0x000fc40000400000 */
[----:B------:R1:W-:Y:S01]  /*7440*/  @P2 STG.E desc[UR36][R4.64+0x140], R11 ;  /* 0x0001400b04002986 */ /* 0x0003e2000c101924 */
[----:B------:R-:W-:-:S03]  /*7450*/  ISETP.GT.AND P2, PT, R3, RZ, P5 ;  /* 0x000000ff0300720c */ /* 0x000fc60002f44270 */
[----:B------:R-:W-:Y:S01]  /*7460*/  @P1 STG.E desc[UR36][R4.64+0x144], R65 ;  /* 0x0001444104001986 */ /* 0x000fe2000c101924 */
[-C--:B0-----:R-:W-:Y:S01]  /*7470*/  FMUL R9, R66, R153.reuse ;  /* 0x0000009942097220 */ /* 0x081fe20000400000 */
[C---:B------:R-:W-:Y:S02]  /*7480*/  ISETP.GT.AND P1, PT, R3.reuse, RZ, P4 ;  /* 0x000000ff0300720c */ /* 0x040fe40002724270 */
[C---:B------:R-:W-:Y:S02]  /*7490*/  ISETP.GT.AND P4, PT, R3.reuse, 0x8, P4 ;  /* 0x000000080300780c */ /* 0x040fe40002784270 */
[----:B------:R0:W-:Y:S01]  /*74a0*/  @P0 STG.E desc[UR36][R6.64+0x140], R9 ;  /* 0x0001400906000986 */ /* 0x0001e2000c101924 */
[----:B------:R-:W-:Y:S01]  /*74b0*/  ISETP.GT.AND P0, PT, R3, 0x8, P5 ;  /* 0x000000080300780c */ /* 0x000fe20002f04270 */
[----:B-1----:R-:W-:Y:S01]  /*74c0*/  FMUL R11, R68, R153 ;  /* 0x00000099440b7220 */ /* 0x002fe20000400000 */
[C---:B------:R-:W-:Y:S01]  /*74d0*/  ISETP.GT.AND P5, PT, R0.reuse, 0x60, PT ;  /* 0x000000600000780c */ /* 0x040fe20003fa4270 */
[----:B------:R-:W-:Y:S01]  /*74e0*/  @P3 STG.E desc[UR36][R6.64+0x144], R67 ;  /* 0x0001444306003986 */ /* 0x000fe2000c101924 */
[----:B------:R-:W-:-:S03]  /*74f0*/  ISETP.GT.AND P3, PT, R0, 0x61, PT ;  /* 0x000000610000780c */ /* 0x000fc60003f64270 */
        /* <DEDUP_REMOVED lines=87> */
[C---:B------:R-:W-:Y:S01]  /*7a70*/  ISETP.GT.AND P1, PT, R3.reuse, RZ, P4 ;  /* 0x000000ff0300720c */ /* 0x040fe20002724270 */
[----:B0-----:R-:W-:Y:S01]  /*7a80*/  FMUL R9, R98, R153 ;  /* 0x0000009962097220 */ /* 0x001fe20000400000 */
[----:B------:R-:W-:-:S04]  /*7a90*/  ISETP.GT.AND P4, PT, R3, 0x8, P4 ;  /* 0x000000080300780c */ /* 0x000fc80002784270 */
[----:B------:R0:W-:Y:S01]  /*7aa0*/  @P0 STG.E desc[UR36][R6.64+0x240], R9 ;  /* 0x0002400906000986 */ /* 0x0001e2000c101924 */
[----:B-1----:R-:W-:Y:S01]  /*7ab0*/  FMUL R11, R100, R153 ;  /* 0x00000099640b7220 */ /* 0x002fe20000400000 */
[----:B------:R-:W-:Y:S02]  /*7ac0*/  ISETP.GT.AND P0, PT, R3, 0x8, P5 ;  /* 0x000000080300780c */ /* 0x000fe40002f04270 */
[----:B------:R-:W-:Y:S01]  /*7ad0*/  @P3 STG.E desc[UR36][R6.64+0x244], R99 ;  /* 0x0002446306003986 */ /* 0x000fe2000c101924 */
[----:B------:R-:W-:-:S03]  /*7ae0*/  ISETP.GT.AND P5, PT, R0, 0xa0, PT ;  /* 0x000000a00000780c */ /* 0x000fc60003fa4270 */
[----:B------:R1:W-:Y:S01]  /*7af0*/  @P2 STG.E desc[UR36][R4.64+0x260], R11 ;  /* 0x0002600b04002986 */ /* 0x0003e2000c101924 */
[----:B------:R-:W-:Y:S02]  /*7b00*/  ISETP.GT.AND P2, PT, R0, 0xa1, PT ;  /* 0x000000a10000780c */ /* 0x000fe40003f44270 */
[C---:B------:R-:W-:Y:S01]  /*7b10*/  ISETP.GT.AND P3, PT, R3.reuse, RZ, P5 ;  /* 0x000000ff0300720c */ /* 0x040fe20002f64270 */
[----:B------:R-:W-:Y:S01]  /*7b20*/  @P1 STG.E desc[UR36][R4.64+0x264], R101 ;  /* 0x0002646504001986 */ /* 0x000fe2000c101924 */
[C---:B------:R-:W-:Y:S01]  /*7b30*/  ISETP.GT.AND P1, PT, R3.reuse, RZ, P2 ;  /* 0x000000ff0300720c */ /* 0x040fe20001724270 */
[----:B0-----:R-:W-:Y:S01]  /*7b40*/  FMUL R9, R102, R153 ;  /* 0x0000009966097220 */ /* 0x001fe20000400000 */
[----:B------:R-:W-:-:S04]  /*7b50*/  ISETP.GT.AND P2, PT, R3, 0x8, P2 ;  /* 0x000000080300780c */ /* 0x000fc80001744270 */
[----:B------:R0:W-:Y:S01]  /*7b60*/  @P0 STG.E desc[UR36][R6.64+0x260], R9 ;  /* 0x0002600906000986 */ /* 0x0001e2000c101924 */
[----:B-1----:R-:W-:Y:S01]  /*7b70*/  FMUL R11, R104, R153 ;  /* 0x00000099680b7220 */ /* 0x002fe20000400000 */
[----:B------:R-:W-:Y:S02]  /*7b80*/  ISETP.GT.AND P0, PT, R3, 0x8, P5 ;  /* 0x000000080300780c */ /* 0x000fe40002f04270 */
[----:B------:R-:W-:Y:S04]  /*7b90*/  @P4 STG.E desc[UR36][R6.64+0x264], R103 ;  /* 0x0002646706004986 */ /* 0x000fe8000c101924 */
[----:B------:R1:W-:Y:S01]  /*7ba0*/  @P3 STG.E desc[UR36][R4.64+0x280], R11 ;  /* 0x0002800b04003986 */ /* 0x0003e2000c101924 */
[----:B------:R-:W-:-:S03]  /*7bb0*/  ISETP.GT.AND P3, PT, R0, 0xa8, PT ;  /* 0x000000a80000780c */ /* 0x000fc60003f64270 */
[----:B------:R-:W-:Y:S01]  /*7bc0*/  @P1 STG.E desc[UR36][R4.64+0x284], R105 ;  /* 0x0002846904001986 */ /* 0x000fe2000c101924 */
[----:B------:R-:W-:Y:S01]  /*7bd0*/  ISETP.GT.AND P1, PT, R0, 0xa9, PT ;  /* 0x000000a90000780c */ /* 0x000fe20003f24270 */
[-C--:B0-----:R-:W-:Y:S01]  /*7be0*/  FMUL R9, R106, R153.reuse ;  /* 0x000000996a097220 */ /* 0x081fe20000400000 */
[C---:B------:R-:W-:Y:S02]  /*7bf0*/  ISETP.GT.AND P5, PT, R3.reuse, RZ, P3 ;  /* 0x000000ff0300720c */ /* 0x040fe40001fa4270 */
[C---:B------:R-:W-:Y:S02]  /*7c00*/  ISETP.GT.AND P4, PT, R3.reuse, RZ, P1 ;  /* 0x000000ff0300720c */ /* 0x040fe40000f84270 */
[----:B------:R0:W-:Y:S01]  /*7c10*/  @P0 STG.E desc[UR36][R6.64+0x280], R9 ;  /* 0x0002800906000986 */ /* 0x0001e2000c101924 */
[----:B-1----:R-:W-:Y:S01]  /*7c20*/  FMUL R11, R108, R153 ;  /* 0x000000996c0b7220 */ /* 0x002fe20000400000 */
[C---:B------:R-:W-:Y:S02]  /*7c30*/  ISETP.GT.AND P3, PT, R3.reuse, 0x8, P3 ;  /* 0x000000080300780c */ /* 0x040fe40001f64270 */
[----:B------:R-:W-:Y:S01]  /*7c40*/  @P2 STG.E desc[UR36][R6.64+0x284], R107 ;  /* 0x0002846b06002986 */ /* 0x000fe2000c101924 */
[----:B------:R-:W-:-:S02]  /*7c50*/  ISETP.GT.AND P1, PT, R3, 0x8, P1 ;  /* 0x000000080300780c */ /* 0x000fc40000f24270 */
[C---:B------:R-:W-:Y:S02]  /*7c60*/  ISETP.GT.AND P0, PT, R0.reuse, 0xb0, PT ;  /* 0x000000b00000780c */ /* 0x040fe40003f04270 */
[----:B------:R-:W-:Y:S01]  /*7c70*/  ISETP.GT.AND P2, PT, R0, 0xb1, PT ;  /* 0x000000b10000780c */ /* 0x000fe20003f44270 */
[----:B------:R1:W-:Y:S01]  /*7c80*/  @P5 STG.E desc[UR36][R4.64+0x2a0], R11 ;  /* 0x0002a00b04005986 */ /* 0x0003e2000c101924 */
[C---:B------:R-:W-:Y:S01]  /*7c90*/  ISETP.GT.AND P5, PT, R3.reuse, RZ, P0 ;  /* 0x000000ff0300720c */ /* 0x040fe200007a4270 */
[-C--:B0-----:R-:W-:Y:S01]  /*7ca0*/  FMUL R9, R110, R153.reuse ;  /* 0x000000996e097220 */ /* 0x081fe20000400000 */
[C---:B------:R-:W-:Y:S01]  /*7cb0*/  ISETP.GT.AND P0, PT, R3.reuse, 0x8, P0 ;  /* 0x000000080300780c */ /* 0x040fe20000704270 */
[----:B------:R-:W-:Y:S01]  /*7cc0*/  @P4 STG.E desc[UR36][R4.64+0x2a4], R109 ;  /* 0x0002a46d04004986 */ /* 0x000fe2000c101924 */
[C---:B------:R-:W-:Y:S02]  /*7cd0*/  ISETP.GT.AND P4, PT, R3.reuse, RZ, P2 ;  /* 0x000000ff0300720c */ /* 0x040fe40001784270 */
[----:B------:R-:W-:Y:S01]  /*7ce0*/  ISETP.GT.AND P2, PT, R3, 0x8, P2 ;  /* 0x000000080300780c */ /* 0x000fe20001744270 */
[----:B------:R0:W-:Y:S01]  /*7cf0*/  @P3 STG.E desc[UR36][R6.64+0x2a0], R9 ;  /* 0x0002a00906003986 */ /* 0x0001e2000c101924 */
[----:B------:R-:W-:Y:S01]  /*7d00*/  ISETP.GT.AND P3, PT, R0, 0xb9, PT ;  /* 0x000000b90000780c */ /* 0x000fe20003f64270 */
[----:B-1----:R-:W-:-:S02]  /*7d10*/  FMUL R11, R112, R153 ;  /* 0x00000099700b7220 */ /* 0x002fc40000400000 */
[----:B------:R-:W-:Y:S01]  /*7d20*/  @P1 STG.E desc[UR36][R6.64+0x2a4], R111 ;  /* 0x0002a46f06001986 */ /* 0x000fe2000c101924 */
[----:B------:R-:W-:-:S03]  /*7d30*/  ISETP.GT.AND P1, PT, R0, 0xb8, PT ;  /* 0x000000b80000780c */ /* 0x000fc60003f24270 */
[----:B------:R1:W-:Y:S01]  /*7d40*/  @P5 STG.E desc[UR36][R4.64+0x2c0], R11 ;  /* 0x0002c00b04005986 */ /* 0x0003e2000c101924 */
[C---:B------:R-:W-:Y:S01]  /*7d50*/  ISETP.GT.AND P5, PT, R3.reuse, RZ, P1 ;  /* 0x000000ff0300720c */ /* 0x040fe20000fa4270 */
[-C--:B0-----:R-:W-:Y:S02]  /*7d60*/  FMUL R9, R114, R153.reuse ;  /* 0x0000009972097220 */ /* 0x081fe40000400000 */
[----:B------:R-:W-:Y:S01]  /*7d70*/  @P4 STG.E desc[UR36][R4.64+0x2c4], R113 ;  /* 0x0002c47104004986 */ /* 0x000fe2000c101924 */
[C---:B------:R-:W-:Y:S02]  /*7d80*/  ISETP.GT.AND P4, PT, R3.reuse, RZ, P3 ;  /* 0x000000ff0300720c */ /* 0x040fe40001f84270 */
[C---:B------:R-:W-:Y:S01]  /*7d90*/  ISETP.GT.AND P1, PT, R3.reuse, 0x8, P1 ;  /* 0x000000080300780c */ /* 0x040fe20000f24270 */
[----:B------:R0:W-:Y:S01]  /*7da0*/  @P0 STG.E desc[UR36][R6.64+0x2c0], R9 ;  /* 0x0002c00906000986 */ /* 0x0001e2000c101924 */
[----:B------:R-:W-:Y:S02]  /*7db0*/  ISETP.GT.AND P0, PT, R0, 0xc0, PT ;  /* 0x000000c00000780c */ /* 0x000fe40003f04270 */
[----:B------:R-:W-:Y:S01]  /*7dc0*/  ISETP.GT.AND P3, PT, R3, 0x8, P3 ;  /* 0x000000080300780c */ /* 0x000fe20001f64270 */
[----:B-1----:R-:W-:Y:S01]  /*7dd0*/  FMUL R11, R116, R153 ;  /* 0x00000099740b7220 */ /* 0x002fe20000400000 */
        /* <DEDUP_REMOVED lines=81> */
[----:B------:R-:W-:Y:S02]  /*82f0*/  ISETP.GT.AND P2, PT, R3, 0x8, P2 ;  /* 0x000000080300780c */ /* 0x000fe40001744270 */
[----:B------:R-:W-:Y:S01]  /*8300*/  ISETP.GT.AND P1, PT, R0, 0xf9, PT ;  /* 0x000000f90000780c */ /* 0x000fe20003f24270 */
[----:B-1----:R-:W-:Y:S01]  /*8310*/  FMUL R11, R144, R153 ;  /* 0x00000099900b7220 */ /* 0x002fe20000400000 */
[----:B------:R-:W-:Y:S01]  /*8320*/  @P3 STG.E desc[UR36][R6.64+0x3a4], R143 ;  /* 0x0003a48f06003986 */ /* 0x000fe2000c101924 */
[----:B------:R-:W-:-:S03]  /*8330*/  ISETP.GT.AND P3, PT, R0, 0xf8, PT ;  /* 0x000000f80000780c */ /* 0x000fc60003f64270 */
[----:B------:R1:W-:Y:S01]  /*8340*/  @P5 STG.E desc[UR36][R4.64+0x3c0], R11 ;  /* 0x0003c00b04005986 */ /* 0x0003e2000c101924 */
[C---:B------:R-:W-:Y:S02]  /*8350*/  ISETP.GT.AND P5, PT, R3.reuse, RZ, P3 ;  /* 0x000000ff0300720c */ /* 0x040fe40001fa4270 */
[C---:B------:R-:W-:Y:S01]  /*8360*/  ISETP.GT.AND P3, PT, R3.reuse, 0x8, P3 ;  /* 0x000000080300780c */ /* 0x040fe20001f64270 */
[----:B------:R-:W-:Y:S01]  /*8370*/  @P4 STG.E desc[UR36][R4.64+0x3c4], R145 ;  /* 0x0003c49104004986 */ /* 0x000fe2000c101924 */
[C---:B------:R-:W-:Y:S01]  /*8380*/  ISETP.GT.AND P4, PT, R3.reuse, RZ, P1 ;  /* 0x000000ff0300720c */ /* 0x040fe20000f84270 */
[----:B0-----:R-:W-:Y:S01]  /*8390*/  FMUL R9, R146, R153 ;  /* 0x0000009992097220 */ /* 0x001fe20000400000 */
[----:B------:R-:W-:Y:S01]  /*83a0*/  ISETP.GT.AND P1, PT, R3, 0x8, P1 ;  /* 0x000000080300780c */ /* 0x000fe20000f24270 */
[----:B------:R-:W-:Y:S02]  /*83b0*/  @P0 IMAD.MOV.U32 R2, RZ, RZ, R6 ;  /* 0x000000ffff020224 */ /* 0x000fe400078e0006 */
[----:B------:R-:W-:-:S02]  /*83c0*/  @P0 IMAD.MOV.U32 R3, RZ, RZ, R7 ;  /* 0x000000ffff030224 */ /* 0x000fc400078e0007 */
[----:B-1----:R-:W-:-:S03]  /*83d0*/  FMUL R11, R148, R153 ;  /* 0x00000099940b7220 */ /* 0x002fc60000400000 */
[----:B------:R0:W-:Y:S02]  /*83e0*/  @P0 STG.E desc[UR36][R2.64+0x3c0], R9 ;  /* 0x0003c00902000986 */ /* 0x0001e4000c101924 */
[----:B0-----:R-:W-:Y:S02]  /*83f0*/  @P2 IMAD.MOV.U32 R2, RZ, RZ, R6 ;  /* 0x000000ffff022224 */ /* 0x001fe400078e0006 */
[----:B------:R-:W-:-:S05]  /*8400*/  @P2 IMAD.MOV.U32 R3, RZ, RZ, R7 ;  /* 0x000000ffff032224 */ /* 0x000fca00078e0007 */
[----:B------:R0:W-:Y:S02]  /*8410*/  @P2 STG.E desc[UR36][R2.64+0x3c4], R147 ;  /* 0x0003c49302002986 */ /* 0x0001e4000c101924 */
[----:B0-----:R-:W-:Y:S02]  /*8420*/  @P5 IMAD.MOV.U32 R2, RZ, RZ, R4 ;  /* 0x000000ffff025224 */ /* 0x001fe400078e0004 */
[----:B------:R-:W-:-:S05]  /*8430*/  @P5 IMAD.MOV.U32 R3, RZ, RZ, R5 ;  /* 0x000000ffff035224 */ /* 0x000fca00078e0005 */
[----:B------:R0:W-:Y:S04]  /*8440*/  @P5 STG.E desc[UR36][R2.64+0x3e0], R11 ;  /* 0x0003e00b02005986 */ /* 0x0001e8000c101924 */
[----:B------:R1:W-:Y:S01]  /*8450*/  @P4 STG.E desc[UR36][R4.64+0x3e4], R149 ;  /* 0x0003e49504004986 */ /* 0x0003e2000c101924 */
[----:B0-----:R-:W-:Y:S02]  /*8460*/  @P3 IMAD.MOV.U32 R2, RZ, RZ, R6 ;  /* 0x000000ffff023224 */ /* 0x001fe400078e0006 */
[----:B------:R-:W-:-:S05]  /*8470*/  @P3 IMAD.MOV.U32 R3, RZ, RZ, R7 ;  /* 0x000000ffff033224 */ /* 0x000fca00078e0007 */
[----:B------:R1:W-:Y:S04]  /*8480*/  @P3 STG.E desc[UR36][R2.64+0x3e0], R13 ;  /* 0x0003e00d02003986 */ /* 0x0003e8000c101924 */
[----:B------:R1:W-:Y:S02]  /*8490*/  @P1 STG.E desc[UR36][R6.64+0x3e4], R151 ;  /* 0x0003e49706001986 */ /* 0x0003e4000c101924 */
.L_x_286:
[----:B------:R-:W-:Y:S05]  /*84a0*/  BSYNC B0 ;  /* 0x0000000000007941 */ /* 0x000fea0003800000 */
.L_x_32:
[----:B01----:R-:W2:Y:S01]  /*84b0*/  LDL.64 R2, [R1] ;  /* 0x0000000001027983 */ /* 0x003ea20000100a00 */
[----:B------:R-:W-:Y:S01]  /*84c0*/  ULDC.64 UR4, c[0x0][0x650] ;  /* 0x0001940000047ab9 */ /* 0x000fe20000000a00 */
[----:B------:R0:W-:Y:S01]  /*84d0*/  SYNCS.ARRIVE.TRANS64.A1T0 RZ, [R160+UR45], RZ ;  /* 0x000000ffa0ff79a7 */ /* 0x0001e2000810002d */
[----:B------:R-:W-:Y:S01]  /*84e0*/  PRMT R0, RZ, 0x7610, R0 ;  /* 0x00007610ff007816 */ /* 0x000fe20000000000 */
[----:B------:R-:W-:Y:S02]  /*84f0*/  IMAD.MOV.U32 R19, RZ, RZ, -0x1 ;  /* 0xffffffffff137424 */ /* 0x000fe400078e00ff */
[----:B------:R-:W-:Y:S01]  /*8500*/  IMAD.MOV.U32 R22, RZ, RZ, -0x1 ;  /* 0xffffffffff167424 */ /* 0x000fe200078e00ff */
[----:B--2---:R-:W-:-:S04]  /*8510*/  LEA R18, P0, R2, R18, 0x1 ;  /* 0x0000001202127211 */ /* 0x004fc800078008ff */
[----:B------:R-:W-:Y:S01]  /*8520*/  LEA.HI.X R17, R2, R17, R23, 0x1, P0 ;  /* 0x0000001102117211 */ /* 0x000fe200000f0c17 */
[----:B------:R-:W-:Y:S01]  /*8530*/  IMAD.MOV.U32 R2, RZ, RZ, -0x1 ;  /* 0xffffffffff027424 */ /* 0x000fe200078e00ff */
[----:B------:R-:W-:-:S04]  /*8540*/  ISETP.GE.U32.AND P0, PT, R18, UR4, PT ;  /* 0x0000000412007c0c */ /* 0x000fc8000bf06070 */
[----:B------:R-:W-:-:S13]  /*8550*/  ISETP.GE.U32.AND.EX P0, PT, R17, UR5, PT, P0 ;  /* 0x0000000511007c0c */ /* 0x000fda000bf06100 */
[----:B0-----:R-:W-:Y:S05]  /*8560*/  @P0 BRA `(.L_x_287) ;  /* 0x0000000400700947 */ /* 0x001fea0003800000 */
[----:B---3--:R-:W0:Y:S01]  /*8570*/  S2R R10, SR_CTAID.X ;  /* 0x00000000000a7919 */ /* 0x008e220000002500 */
[----:B------:R-:W1:Y:S01]  /*8580*/  LDC.64 R8, c[0x0][0x628] ;  /* 0x00018a00ff087b82 */ /* 0x000e620000000a00 */
[----:B------:R-:W-:Y:S01]  /*8590*/  ULDC UR4, c[0x0][0x150] ;  /* 0x0000540000047ab9 */ /* 0x000fe20000000800 */
[----:B----4-:R-:W-:Y:S01]  /*85a0*/  IMAD.MOV.U32 R6, RZ, RZ, R18 ;  /* 0x000000ffff067224 */ /* 0x010fe200078e0012 */
[----:B------:R-:W2:Y:S01]  /*85b0*/  S2R R20, SR_CTAID.Y ;  /* 0x0000000000147919 */ /* 0x000ea20000002600 */
[----:B------:R-:W-:-:S04]  /*85c0*/  IMAD.MOV.U32 R7, RZ, RZ, R17 ;  /* 0x000000ffff077224 */ /* 0x000fc800078e0011 */
[----:B------:R-:W3:Y:S08]  /*85d0*/  LDC R15, c[0x0][0x144] ;  /* 0x00005100ff0f7b82 */ /* 0x000ef00000000800 */
[----:B------:R-:W4:Y:S08]  /*85e0*/  LDC R0, c[0x0][0x630] ;  /* 0x00018c00ff007b82 */ /* 0x000f300000000800 */
[----:B------:R-:W2:Y:S01]  /*85f0*/  LDC.64 R12, c[0x0][0x620] ;  /* 0x00018800ff0c7b82 */ /* 0x000ea20000000a00 */
[----:B-1----:R-:W-:-:S04]  /*8600*/  ISETP.NE.U32.AND P0, PT, R8, RZ, PT ;  /* 0x000000ff0800720c */ /* 0x002fc80003f05070 */
[----:B------:R-:W-:Y:S02]  /*8610*/  ISETP.NE.AND.EX P0, PT, R9, RZ, PT, P0 ;  /* 0x000000ff0900720c */ /* 0x000fe40003f05300 */
[----:B0-----:R-:W-:-:S05]  /*8620*/  I2FP.F32.U32 R2, R10 ;  /* 0x0000000a00027245 */ /* 0x001fca0000201000 */
[----:B------:R-:W-:-:S04]  /*8630*/  FMUL R2, R2, UR4 ;  /* 0x0000000402027c20 */ /* 0x000fc80008400000 */
[----:B------:R0:W1:Y:S02]  /*8640*/  F2I.U32.TRUNC.NTZ R14, R2 ;  /* 0x00000002000e7305 */ /* 0x000064000020f000 */
[----:B---34-:R-:W-:Y:S05]  /*8650*/  @!P0 BRA `(.L_x_288) ;  /* 0x0000000000288947 */ /* 0x018fea0003800000 */
[----:B------:R-:W3:Y:S02]  /*8660*/  LDC R3, c[0x0][0x634] ;  /* 0x00018d00ff037b82 */ /* 0x000ee40000000800 */
[----:B---3--:R-:W-:-:S05]  /*8670*/  IADD3 R7, P0, R18, R3, RZ ;  /* 0x0000000312077210 */ /* 0x008fca0007f1e0ff */
[----:B------:R-:W-:-:S04]  /*8680*/  IMAD.X R11, RZ, RZ, R17, P0 ;  /* 0x000000ffff0b7224 */ /* 0x000fc800000e0611 */
[----:B0-----:R-:W-:-:S04]  /*8690*/  IMAD.WIDE.U32 R2, R11, R8, RZ ;  /* 0x000000080b027225 */ /* 0x001fc800078e00ff */
[----:B------:R-:W-:-:S04]  /*86a0*/  IMAD.WIDE.U32 R4, P0, R7, R9, R2 ;  /* 0x0000000907047225 */ /* 0x000fc80007800002 */
[----:B------:R-:W-:-:S04]  /*86b0*/  IMAD.WIDE.U32 R2, R7, R8, RZ ;  /* 0x0000000807027225 */ /* 0x000fc800078e00ff */
[----:B------:R-:W-:Y:S01]  /*86c0*/  IMAD.X R7, RZ, RZ, RZ, P0 ;  /* 0x000000ffff077224 */ /* 0x000fe200000e06ff */
[----:B------:R-:W-:Y:S01]  /*86d0*/  IADD3 RZ, P0, R3, R4, RZ ;  /* 0x0000000403ff7210 */ /* 0x000fe20007f1e0ff */
[----:B------:R-:W-:-:S04]  /*86e0*/  IMAD.MOV.U32 R6, RZ, RZ, R5 ;  /* 0x000000ffff067224 */ /* 0x000fc800078e0005 */
[----:B------:R-:W-:-:S08]  /*86f0*/  IMAD.WIDE.U32.X R6, R11, R9, R6, P0 ;  /* 0x000000090b067225 */ /* 0x000fd000000e0406 */
.L_x_288:
[----:B------:R-:W3:Y:S01]  /*8700*/  LDC.64 R26, c[0x0][0x640] ;  /* 0x00019000ff1a7b82 */ /* 0x000ee20000000a00 */
[-C--:B------:R-:W-:Y:S01]  /*8710*/  SHF.R.U64 R11, R6, R0.reuse, R7 ;  /* 0x00000000060b7219 */ /* 0x080fe20000001207 */
[----:B------:R-:W-:Y:S01]  /*8720*/  IMAD.MOV.U32 R19, RZ, RZ, R17 ;  /* 0x000000ffff137224 */ /* 0x000fe200078e0011 */
[----:B------:R-:W-:Y:S01]  /*8730*/  SHF.R.U32.HI R0, RZ, R0, R7 ;  /* 0x00000000ff007219 */ /* 0x000fe20000011607 */
[----:B-1----:R-:W-:Y:S01]  /*8740*/  IMAD.MOV R14, RZ, RZ, -R14 ;  /* 0x000000ffff0e7224 */ /* 0x002fe200078e0a0e */
[----:B------:R-:W-:Y:S01]  /*8750*/  IADD3 R5, P0, RZ, -R11, RZ ;  /* 0x8000000bff057210 */ /* 0x000fe20007f1e0ff */
[----:B------:R-:W-:Y:S01]  /*8760*/  ULDC UR4, c[0x0][0x154] ;  /* 0x0000550000047ab9 */ /* 0x000fe20000000800 */
[----:B------:R-:W-:Y:S01]  /*8770*/  IMAD.MOV.U32 R7, RZ, RZ, 0x1 ;  /* 0x00000001ff077424 */ /* 0x000fe200078e00ff */
[----:B------:R-:W1:Y:S01]  /*8780*/  LDC R4, c[0x0][0x618] ;  /* 0x00018600ff047b82 */ /* 0x000e620000000800 */
[----:B------:R-:W-:Y:S02]  /*8790*/  IMAD R22, R15, R14, R10 ;  /* 0x0000000e0f167224 */ /* 0x000fe400078e020a */
[----:B------:R-:W-:-:S04]  /*87a0*/  IMAD.X R3, RZ, RZ, ~R0, P0 ;  /* 0x000000ffff037224 */ /* 0x000fc800000e0e00 */
[-C--:B--2---:R-:W-:Y:S01]  /*87b0*/  IMAD R0, R3, R12.reuse, RZ ;  /* 0x0000000c03007224 */ /* 0x084fe200078e02ff */
[----:B------:R-:W2:Y:S01]  /*87c0*/  LDC R6, c[0x0][0x608] ;  /* 0x00018200ff067b82 */ /* 0x000ea20000000800 */
[----:B0-----:R-:W-:-:S04]  /*87d0*/  IMAD.WIDE.U32 R2, R5, R12, R18 ;  /* 0x0000000c05027225 */ /* 0x001fc800078e0012 */
[----:B------:R-:W-:Y:S01]  /*87e0*/  IMAD R5, R5, R13, R0 ;  /* 0x0000000d05057224 */ /* 0x000fe200078e0200 */
[----:B------:R-:W-:Y:S02]  /*87f0*/  I2FP.F32.U32 R0, R20 ;  /* 0x0000001400007245 */ /* 0x000fe40000201000 */
[----:B------:R-:W0:Y:S01]  /*8800*/  LDC R24, c[0x0][0x658] ;  /* 0x00019600ff187b82 */ /* 0x000e220000000800 */
[----:B------:R-:W-:Y:S01]  /*8810*/  IMAD.IADD R3, R3, 0x1, R5 ;  /* 0x0000000103037824 */ /* 0x000fe200078e0205 */
[----:B---3--:R-:W-:Y:S01]  /*8820*/  ISETP.NE.U32.AND P0, PT, R26, RZ, PT ;  /* 0x000000ff1a00720c */ /* 0x008fe20003f05070 */
[----:B------:R-:W-:Y:S01]  /*8830*/  FMUL R0, R0, UR4 ;  /* 0x0000000400007c20 */ /* 0x000fe20008400000 */
[----:B------:R-:W-:Y:S02]  /*8840*/  IMAD.MOV.U32 R5, RZ, RZ, -0x1 ;  /* 0xffffffffff057424 */ /* 0x000fe400078e00ff */
[----:B------:R-:W-:Y:S01]  /*8850*/  ISETP.NE.AND.EX P0, PT, R27, RZ, PT, P0 ;  /* 0x000000ff1b00720c */ /* 0x000fe20003f05300 */
[----:B------:R3:W4:Y:S01]  /*8860*/  F2I.U32.TRUNC.NTZ R12, R0 ;  /* 0x00000000000c7305 */ /* 0x000722000020f000 */
[----:B------:R-:W3:Y:S01]  /*8870*/  LDC R15, c[0x0][0x148] ;  /* 0x00005200ff0f7b82 */ /* 0x000ee20000000800 */
[----:B-1----:R-:W-:-:S02]  /*8880*/  SHF.R.U64 R10, R2, R4, R3 ;  /* 0x00000004020a7219 */ /* 0x002fc40000001203 */
[----:B------:R-:W-:-:S05]  /*8890*/  SHF.R.U32.HI R3, RZ, R4, R3 ;  /* 0x00000004ff037219 */ /* 0x000fca0000011603 */
[----:B------:R-:W1:Y:S01]  /*88a0*/  LDC R14, c[0x0][0x600] ;  /* 0x00018000ff0e7b82 */ /* 0x000e620000000800 */
[-CC-:B--2---:R-:W-:Y:S02]  /*88b0*/  SHF.R.U64 R8, R10, R6.reuse, R3.reuse ;  /* 0x000000060a087219 */ /* 0x184fe40000001203 */
[----:B------:R-:W-:-:S05]  /*88c0*/  SHF.R.U32.HI R3, RZ, R6, R3 ;  /* 0x00000006ff037219 */ /* 0x000fca0000011603 */
[----:B------:R-:W2:Y:S01]  /*88d0*/  LDC R21, c[0x0][0x648] ;  /* 0x00019200ff157b82 */ /* 0x000ea20000000800 */
[-CC-:B0-----:R-:W-:Y:S02]  /*88e0*/  SHF.R.U64 R13, R8, R24.reuse, R3.reuse ;  /* 0x00000018080d7219 */ /* 0x181fe40000001203 */
[-C--:B------:R-:W-:Y:S02]  /*88f0*/  SHF.L.U32 R5, R5, R24.reuse, RZ ;  /* 0x0000001805057219 */ /* 0x080fe400000006ff */
[-C--:B------:R-:W-:Y:S01]  /*8900*/  SHF.R.U32.HI R3, RZ, R24.reuse, R3 ;  /* 0x00000018ff037219 */ /* 0x080fe20000011603 */
[----:B------:R-:W-:Y:S01]  /*8910*/  IMAD.MOV.U32 R2, RZ, RZ, R13 ;  /* 0x000000ffff027224 */ /* 0x000fe200078e000d */
[----:B------:R-:W-:Y:S01]  /*8920*/  SHF.L.U32 R24, R7, R24, RZ ;  /* 0x0000001807187219 */ /* 0x000fe200000006ff */
[----:B------:R-:W0:Y:S01]  /*8930*/  LDC R25, c[0x0][0x638] ;  /* 0x00018e00ff197b82 */ /* 0x000e220000000800 */
[----:B------:R-:W-:-:S07]  /*8940*/  LOP3.LUT R19, RZ, R5, RZ, 0x33, !PT ;  /* 0x00000005ff137212 */ /* 0x000fce00078e33ff */
[----:B------:R-:W0:Y:S01]  /*8950*/  LDC R28, c[0x0][0x610] ;  /* 0x00018400ff1c7b82 */ /* 0x000e220000000800 */
[----:B----4-:R-:W-:Y:S05]  /*8960*/  @!P0 BRA `(.L_x_289) ;  /* 0x0000000000288947 */ /* 0x010fea0003800000 */
[----:B---3--:R-:W3:Y:S02]  /*8970*/  LDC R0, c[0x0][0x64c] ;  /* 0x00019300ff007b82 */ /* 0x008ee40000000800 */
[----:B---3--:R-:W-:-:S05]  /*8980*/  IADD3 R7, P0, R13, R0, RZ ;  /* 0x000000000d077210 */ /* 0x008fca0007f1e0ff */
        /* <DEDUP_REMOVED lines=8> */
.L_x_289:
[----:B------:R-:W4:Y:S01]  /*8a10*/  LDC R4, c[0x0][0x65c] ;  /* 0x00019700ff047b82 */ /* 0x000f220000000800 */
[----:B--23--:R-:W-:Y:S01]  /*8a20*/  SHF.R.U64 R0, R2, R21, R3 ;  /* 0x0000001502007219 */ /* 0x00cfe20000001203 */
[----:B-1----:R-:W-:Y:S01]  /*8a30*/  VIADD R3, R14, 0xffffffff ;  /* 0xffffffff0e037836 */ /* 0x002fe20000000000 */
[----:B------:R-:W-:Y:S01]  /*8a40*/  LOP3.LUT R19, R8, R19, RZ, 0xc0, !PT ;  /* 0x0000001308137212 */ /* 0x000fe200078ec0ff */
[----:B------:R-:W-:Y:S02]  /*8a50*/  IMAD.MOV R12, RZ, RZ, -R12 ;  /* 0x000000ffff0c7224 */ /* 0x000fe400078e0a0c */
[----:B------:R-:W-:Y:S01]  /*8a60*/  IMAD.MOV R2, RZ, RZ, -R0 ;  /* 0x000000ffff027224 */ /* 0x000fe200078e0a00 */
[----:B------:R-:W-:Y:S01]  /*8a70*/  LOP3.LUT R3, R10, R3, RZ, 0xc0, !PT ;  /* 0x000000030a037212 */ /* 0x000fe200078ec0ff */
[----:B------:R-:W-:Y:S02]  /*8a80*/  IMAD R19, R24, R0, R19 ;  /* 0x0000000018137224 */ /* 0x000fe400078e0213 */
[----:B0-----:R-:W-:-:S04]  /*8a90*/  IMAD R0, R2, R25, R13 ;  /* 0x0000001902007224 */ /* 0x001fc800078e020d */
[----:B------:R-:W-:Y:S01]  /*8aa0*/  IMAD R2, R0, R14, R3 ;  /* 0x0000000e00027224 */ /* 0x000fe200078e0203 */
[----:B----4-:R-:W-:Y:S01]  /*8ab0*/  ISETP.NE.AND P0, PT, R4, 0x1, PT ;  /* 0x000000010400780c */ /* 0x010fe20003f05270 */
[----:B------:R-:W-:-:S05]  /*8ac0*/  IMAD.MOV.U32 R4, RZ, RZ, 0x1 ;  /* 0x00000001ff047424 */ /* 0x000fca00078e00ff */
[----:B------:R-:W-:-:S07]  /*8ad0*/  PRMT R0, R4, 0x7610, R0 ;  /* 0x0000761004007816 */ /* 0x000fce0000000000 */
[----:B------:R-:W-:-:S04]  /*8ae0*/  @P0 IMAD R22, R15, R12, R20 ;  /* 0x0000000c0f160224 */ /* 0x000fc800078e0214 */
[----:B------:R-:W-:-:S05]  /*8af0*/  IMAD R19, R19, R28, R22 ;  /* 0x0000001c13137224 */ /* 0x000fca00078e0216 */
[----:B------:R-:W-:Y:S02]  /*8b00*/  SEL R22, R2, R19, !P0 ;  /* 0x0000001302167207 */ /* 0x000fe40004000000 */
[----:B------:R-:W-:Y:S01]  /*8b10*/  SEL R19, R19, R2, !P0 ;  /* 0x0000000213137207 */ /* 0x000fe20004000000 */
[----:B------:R-:W-:-:S07]  /*8b20*/  IMAD.MOV.U32 R2, RZ, RZ, R11 ;  /* 0x000000ffff027224 */ /* 0x000fce00078e000b */
.L_x_287:
[----:B------:R-:W-:Y:S02]  /*8b30*/  LOP3.LUT P0, RZ, R0, 0xff, RZ, 0xc0, !PT ;  /* 0x000000ff00ff7812 */ /* 0x000fe4000780c0ff */
[----:B------:R-:W-:-:S11]  /*8b40*/  LOP3.LUT R171, R171, 0x1, RZ, 0x3c, !PT ;  /* 0x00000001abab7812 */ /* 0x000fd600078e3cff */
[----:B------:R-:W-:Y:S05]  /*8b50*/  @P0 BRA `(.L_x_290) ;  /* 0xffffff88003c0947 */ /* 0x000fea000383ffff */
[----:B------:R-:W-:Y:S05]  /*8b60*/  EXIT ;  /* 0x000000000000794d */ /* 0x000fea0003800000 */
.L_x_13:
[----:B------:R-:W-:-:S08]  /*8b70*/  ISETP.NE.AND P0, PT, R0, RZ, PT ;  /* 0x000000ff0000720c */ /* 0x000fd00003f05270 */
[----:B0-----:R-:W0:-:S00]  /*8b80*/  USETMAXREG.DEALLOC.CTAPOOL 0x28 ;  /* 0x00000028000079c8 */ /* 0x001e0000080e0500 */
[----:B------:R-:W-:Y:S05]  /*8b90*/  @P0 EXIT ;  /* 0x000000000000094d */ /* 0x000fea0003800000 */
[----:B0-----:R-:W-:Y:S01]  /*8ba0*/  LOP3.LUT P0, RZ, R8, 0xff, RZ, 0xc0, !PT ;  /* 0x000000ff08ff7812 */ /* 0x001fe2000780c0ff */
[----:B------:R-:W-:Y:S02]  /*8bb0*/  IMAD.MOV.U32 R0, RZ, RZ, 0x1 ;  /* 0x00000001ff007424 */ /* 0x000fe400078e00ff */
[----:B------:R-:W-:-:S10]  /*8bc0*/  IMAD.MOV.U32 R7, RZ, RZ, RZ ;  /* 0x000000ffff077224 */ /* 0x000fd400078e00ff */
[----:B------:R-:W-:Y:S05]  /*8bd0*/  @!P0 BRA `(.L_x_291) ;  /* 0x0000000c001c8947 */ /* 0x000fea0003800000 */
[----:B------:R-:W-:Y:S01]  /*8be0*/  LOP3.LUT P0, RZ, R4, 0x1f, RZ, 0xc0, !PT ;  /* 0x0000001f04ff7812 */ /* 0x000fe2000780c0ff */
[----:B------:R-:W-:Y:S01]  /*8bf0*/  ULDC UR5, c[0x0][0x658] ;  /* 0x0001960000057ab9 */ /* 0x000fe20000000800 */
[----:B------:R-:W-:Y:S01]  /*8c00*/  UMOV UR6, 0xffffffff ;  /* 0xffffffff00067882 */ /* 0x000fe20000000000 */
[----:B------:R-:W-:Y:S01]  /*8c10*/  BSSY B0, `(.L_x_291) ;  /* 0x00000c3000007945 */ /* 0x000fe20003800000 */
[----:B------:R-:W-:Y:S01]  /*8c20*/  USHF.L.U32 UR6, UR6, UR5, URZ ;  /* 0x0000000506067299 */ /* 0x000fe2000800063f */
[C---:B------:R-:W-:Y:S01]  /*8c30*/  ISETP.NE.AND P2, PT, R3.reuse, RZ, PT ;  /* 0x000000ff0300720c */ /* 0x040fe20003f45270 */
[----:B------:R-:W-:Y:S01]  /*8c40*/  IMAD.MOV.U32 R8, RZ, RZ, 0x1 ;  /* 0x00000001ff087424 */ /* 0x000fe200078e00ff */
[----:B------:R-:W-:Y:S01]  /*8c50*/  ISETP.NE.OR P0, PT, R3, RZ, !P0 ;  /* 0x000000ff0300720c */ /* 0x000fe20004705670 */
[----:B------:R-:W-:Y:S01]  /*8c60*/  IMAD.MOV.U32 R0, RZ, RZ, 0x1 ;  /* 0x00000001ff007424 */ /* 0x000fe200078e00ff */
[----:B------:R-:W-:Y:S01]  /*8c70*/  LOP3.LUT R6, R16, 0x2, RZ, 0xfc, !PT ;  /* 0x0000000210067812 */ /* 0x000fe200078efcff */
[----:B------:R-:W-:Y:S01]  /*8c80*/  IMAD.MOV.U32 R7, RZ, RZ, RZ ;  /* 0x000000ffff077224 */ /* 0x000fe200078e00ff */
[----:B------:R-:W-:Y:S01]  /*8c90*/  ULDC UR4, c[0x0][0x600] ;  /* 0x0001800000047ab9 */ /* 0x000fe20000000800 */
[----:B------:R-:W-:Y:S01]  /*8ca0*/  UMOV UR7, 0x1 ;  /* 0x0000000100077882 */ /* 0x000fe20000000000 */
[----:B------:R-:W-:-:S02]  /*8cb0*/  UIADD3 UR19, UR40, 0x1, URZ ;  /* 0x0000000128137890 */ /* 0x000fc4000fffe03f */
[----:B------:R-:W-:Y:S02]  /*8cc0*/  UIADD3 UR15, UR4, -0x1, URZ ;  /* 0xffffffff040f7890 */ /* 0x000fe4000fffe03f */
[----:B------:R-:W-:Y:S02]  /*8cd0*/  USHF.L.U32 UR17, UR7, UR5, URZ ;  /* 0x0000000507117299 */ /* 0x000fe4000800063f */
[----:B------:R-:W-:Y:S01]  /*8ce0*/  ULOP3.LUT UR16, URZ, UR6, URZ, 0x33, !UPT ;  /* 0x000000063f107292 */ /* 0x000fe2000f8e333f */
[----:B------:R-:W-:-:S11]  /*8cf0*/  ULDC.64 UR20, c[0x0][0x198] ;  /* 0x0000660000147ab9 */ /* 0x000fd60000000a00 */
.L_x_303:
[----:B------:R-:W-:-:S03]  /*8d00*/  UMOV UR4, 0xffffffff ;  /* 0xffffffff00047882 */ /* 0x000fc60000000000 */
[----:B------:R-:W-:Y:S05]  /*8d10*/  BRA.DIV UR4, `(.L_x_292) ;  /* 0x0000001204047947 */ /* 0x000fea000b800000 */
[----:B------:R-:W-:-:S13]  /*8d20*/  ELECT P6, URZ, PT ;  /* 0x00000000003f782f */ /* 0x000fda00038c0000 */
.L_x_317:
[----:B------:R-:W0:Y:S01]  /*8d30*/  LDC R3, c[0x0][0x28c] ;  /* 0x0000a300ff037b82 */ /* 0x000e220000000800 */
[----:B------:R-:W-:Y:S01]  /*8d40*/  BSSY B1, `(.L_x_293) ;  /* 0x0000037000017945 */ /* 0x000fe20003800000 */
[----:B0-----:R-:W-:-:S13]  /*8d50*/  ISETP.LT.OR P6, PT, R3, 0x1, !P6 ;  /* 0x000000010300780c */ /* 0x001fda00077c1670 */
[----:B------:R-:W-:Y:S05]  /*8d60*/  @P6 BRA `(.L_x_294) ;  /* 0x0000000000d06947 */ /* 0x000fea0003800000 */
[----:B------:R-:W-:Y:S02]  /*8d70*/  IMAD.SHL.U32 R22, R22, 0x100, RZ ;  /* 0x0000010016167824 */ /* 0x000fe400078e00ff */
[----:B------:R-:W-:Y:S02]  /*8d80*/  IMAD.SHL.U32 R19, R19, 0x40, RZ ;  /* 0x0000004013137824 */ /* 0x000fe400078e00ff */
[----:B------:R-:W-:Y:S02]  /*8d90*/  IMAD.MOV.U32 R12, RZ, RZ, RZ ;  /* 0x000000ffff0c7224 */ /* 0x000fe400078e00ff */
[----:B------:R-:W-:Y:S02]  /*8da0*/  IMAD.U32 R13, RZ, RZ, UR19 ;  /* 0x00000013ff0d7e24 */ /* 0x000fe4000f8e00ff */
[----:B------:R-:W-:Y:S02]  /*8db0*/  IMAD.MOV.U32 R3, RZ, RZ, R0 ;  /* 0x000000ffff037224 */ /* 0x000fe400078e0000 */
[----:B------:R-:W-:-:S07]  /*8dc0*/  IMAD.MOV.U32 R4, RZ, RZ, R7 ;  /* 0x000000ffff047224 */ /* 0x000fce00078e0007 */
.L_x_298:
[----:B------:R-:W0:Y:S01]  /*8dd0*/  S2R R10, SR_CgaCtaId ;  /* 0x00000000000a7919 */ /* 0x000e220000008800 */
[----:B------:R-:W-:Y:S01]  /*8de0*/  MOV R5, 0x400 ;  /* 0x0000040000057802 */ /* 0x000fe20000000f00 */
[----:B------:R-:W1:Y:S03]  /*8df0*/  @!P2 LDC R9, c[0x0][0x500] ;  /* 0x00014000ff09ab82 */ /* 0x000e660000000800 */
[----:B0-----:R-:W-:Y:S02]  /*8e00*/  LEA R11, R10, R5, 0x18 ;  /* 0x000000050a0b7211 */ /* 0x001fe400078ec0ff */
[----:B------:R-:W-:-:S03]  /*8e10*/  SHF.L.U32 R5, R3, 0x1f, RZ ;  /* 0x0000001f03057819 */ /* 0x000fc600000006ff */
[----:B------:R-:W-:-:S04]  /*8e20*/  IMAD R10, R4, 0x8, R11 ;  /* 0x00000008040a7824 */ /* 0x000fc800078e020b */
[----:B------:R-:W0:Y:S02]  /*8e30*/  SYNCS.PHASECHK.TRANS64.TRYWAIT P1, [R10+URZ+0x28], R5 ;  /* 0x000028050a0075a7 */ /* 0x000e24000802017f */
[----:B01----:R-:W-:Y:S05]  /*8e40*/  @!P1 BRA `(.L_x_295) ;  /* 0x0000000c00d89947 */ /* 0x003fea0003800000 */
.L_x_318:
[----:B0-----:R-:W-:Y:S01]  /*8e50*/  PRMT R5, R6, 0x9910, RZ ;  /* 0x0000991006057816 */ /* 0x001fe200000000ff */
[----:B------:R0:W-:Y:S03]  /*8e60*/  @!P2 SYNCS.ARRIVE.TRANS64 RZ, [R10+URZ], R9 ;  /* 0x000000090affa9a7 */ /* 0x0001e6000800003f */
[----:B------:R-:W-:-:S13]  /*8e70*/  ISETP.NE.AND P1, PT, R5, 0x2, PT ;  /* 0x000000020500780c */ /* 0x000fda0003f25270 */
[----:B0-----:R-:W-:Y:S05]  /*8e80*/  @P1 BRA `(.L_x_296) ;  /* 0x0000000000041947 */ /* 0x001fea0003800000 */
[----:B------:R-:W-:Y:S01]  /*8e90*/  BPT.TRAP 0x1 ;  /* 0x000000040000795c */ /* 0x000fe20000300000 */
.L_x_296:
[----:B------:R-:W-:Y:S05]  /*8ea0*/  @P0 BRA `(.L_x_297) ;  /* 0x0000000000040947 */ /* 0x000fea0003800000 */
[----:B------:R-:W-:Y:S01]  /*8eb0*/  BPT.TRAP 0x1 ;  /* 0x000000040000795c */ /* 0x000fe20000300000 */
.L_x_297:
[--C-:B------:R-:W-:Y:S01]  /*8ec0*/  IMAD R5, R4, 0x2000, R11.reuse ;  /* 0x0000200004057824 */ /* 0x100fe200078e020b */
[----:B------:R-:W-:Y:S01]  /*8ed0*/  R2UR UR9, R10 ;  /* 0x000000000a0972ca */ /* 0x000fe200000e0000 */
[C---:B------:R-:W-:Y:S01]  /*8ee0*/  IMAD R11, R4.reuse, 0x8000, R11 ;  /* 0x00008000040b7824 */ /* 0x040fe200078e020b */
[----:B------:R-:W-:Y:S01]  /*8ef0*/  UIADD3 UR4, UP0, UR20, 0xf0, URZ ;  /* 0x000000f014047890 */ /* 0x000fe2000ff1e03f */
[----:B------:R-:W-:Y:S01]  /*8f00*/  VIADD R13, R13, 0xffffffff ;  /* 0xffffffff0d0d7836 */ /* 0x000fe20000000000 */
[----:B------:R-:W-:Y:S01]  /*8f10*/  R2UR UR5, R5 ;  /* 0x00000000050572ca */ /* 0x000fe200000e0000 */
[----:B------:R-:W-:Y:S01]  /*8f20*/  UIADD3 UR22, UP1, UR20, 0x1f0, URZ ;  /* 0x000001f014167890 */ /* 0x000fe2000ff3e03f */
[----:B------:R-:W-:Y:S01]  /*8f30*/  R2UR UR8, R11 ;  /* 0x000000000b0872ca */ /* 0x000fe200000e0000 */
[----:B------:R-:W-:Y:S01]  /*8f40*/  VIADD R4, R4, 0x1 ;  /* 0x0000000104047836 */ /* 0x000fe20000000000 */
[----:B------:R-:W-:Y:S01]  /*8f50*/  R2UR UR11, R19 ;  /* 0x00000000130b72ca */ /* 0x000fe200000e0000 */
[----:B------:R-:W-:Y:S01]  /*8f60*/  UIADD3.X UR23, URZ, UR21, URZ, UP1, !UPT ;  /* 0x000000153f177290 */ /* 0x000fe20008ffe43f */
[----:B------:R-:W-:Y:S01]  /*8f70*/  R2UR UR10, R12 ;  /* 0x000000000c0a72ca */ /* 0x000fe200000e0000 */
[----:B------:R-:W-:Y:S01]  /*8f80*/  UMOV UR6, 0x0 ;  /* 0x0000000000067882 */ /* 0x000fe20000000000 */
[----:B------:R-:W-:Y:S01]  /*8f90*/  R2UR UR12, R2 ;  /* 0x00000000020c72ca */ /* 0x000fe200000e0000 */
[----:B------:R-:W-:Y:S01]  /*8fa0*/  UMOV UR7, 0x10000000 ;  /* 0x1000000000077882 */ /* 0x000fe20000000000 */
[----:B------:R-:W-:Y:S01]  /*8fb0*/  R2UR UR18, R22 ;  /* 0x00000000161272ca */ /* 0x000fe200000e0000 */
[----:B------:R-:W-:Y:S01]  /*8fc0*/  VIADD R12, R12, 0x20 ;  /* 0x000000200c0c7836 */ /* 0x000fe20000000000 */
[----:B------:R-:W-:Y:S01]  /*8fd0*/  ISETP.GT.AND P3, PT, R13, 0x1, PT ;  /* 0x000000010d00780c */ /* 0x000fe20003f64270 */
[----:B------:R-:W-:Y:S01]  /*8fe0*/  UIADD3 UR13, UR5, 0x180, URZ ;  /* 0x00000180050d7890 */ /* 0x000fe2000fffe03f */
[----:B------:R-:W-:Y:S01]  /*8ff0*/  ISETP.NE.AND P1, PT, R4, 0x5, PT ;  /* 0x000000050400780c */ /* 0x000fe20003f25270 */
[----:B------:R-:W-:-:S02]  /*9000*/  UIADD3.X UR5, URZ, UR21, URZ, UP0, !UPT ;  /* 0x000000153f057290 */ /* 0x000fc400087fe43f */
[----:B------:R-:W-:Y:S01]  /*9010*/  UIADD3 UR14, UR8, 0xa180, URZ ;  /* 0x0000a180080e7890 */ /* 0x000fe2000fffe03f */
[----:B------:R-:W-:Y:S02]  /*9020*/  SEL R10, RZ, 0x1, P1 ;  /* 0x00000001ff0a7807 */ /* 0x000fe40000800000 */
[----:B------:R-:W-:Y:S01]  /*9030*/  UMOV UR8, UR13 ;  /* 0x0000000d00087c82 */ /* 0x000fe20008000000 */
[----:B------:R-:W-:Y:S02]  /*9040*/  SEL R4, R4, RZ, P1 ;  /* 0x000000ff04047207 */ /* 0x000fe40000800000 */
[----:B------:R-:W-:Y:S01]  /*9050*/  LOP3.LUT R3, R3, R10, RZ, 0x3c, !PT ;  /* 0x0000000a03037212 */ /* 0x000fe200078e3cff */
[----:B------:R0:W-:Y:S02]  /*9060*/  UTMALDG.3D [UR8], [UR4], desc[UR6] ;  /* 0x00000608040075b4 */ /* 0x0001e40008011000 */
[----:B0-----:R-:W-:Y:S01]  /*9070*/  UMOV UR8, UR14 ;  /* 0x0000000e00087c82 */ /* 0x001fe20008000000 */
[----:B------:R-:W-:-:S02]  /*9080*/  UMOV UR11, UR18 ;  /* 0x00000012000b7c82 */ /* 0x000fc40008000000 */
[----:B------:R0:W-:Y:S02]  /*9090*/  UTMALDG.3D [UR8], [UR22], desc[UR6] ;  /* 0x00000608160075b4 */ /* 0x0001e40008011000 */
[----:B0-----:R-:W-:Y:S05]  /*90a0*/  @P3 BRA `(.L_x_298) ;  /* 0xfffffffc00483947 */ /* 0x001fea000383ffff */
.L_x_294:
[----:B------:R-:W-:Y:S05]  /*90b0*/  BSYNC B1 ;  /* 0x0000000000017941 */ /* 0x000fea0003800000 */
.L_x_293:
[----:B------:R-:W2:Y:S01]  /*90c0*/  LDL.64 R10, [R1] ;  /* 0x00000000010a7983 */ /* 0x000ea20000100a00 */
[----:B------:R-:W-:Y:S01]  /*90d0*/  LOP3.LUT P4, RZ, R8, 0xff, RZ, 0xc0, !PT ;  /* 0x000000ff08ff7812 */ /* 0x000fe2000788c0ff */
[----:B------:R-:W-:Y:S01]  /*90e0*/  VIADD R4, R7, UR40 ;  /* 0x0000002807047c36 */ /* 0x000fe20008000000 */
[----:B------:R-:W-:Y:S01]  /*90f0*/  ULDC.64 UR4, c[0x0][0x650] ;  /* 0x0001940000047ab9 */ /* 0x000fe20000000a00 */
[----:B------:R-:W-:Y:S01]  /*9100*/  IMAD.U32 R7, RZ, RZ, UR40 ;  /* 0x00000028ff077e24 */ /* 0x000fe2000f8e00ff */
[----:B------:R-:W-:Y:S01]  /*9110*/  UISETP.GE.U32.AND UP0, UPT, UR40, 0x5, UPT ;  /* 0x000000052800788c */ /* 0x000fe2000bf06070 */
[----:B------:R-:W-:Y:S01]  /*9120*/  BSSY B1, `(.L_x_299) ;  /* 0x000006f000017945 */ /* 0x000fe20003800000 */
[----:B------:R-:W-:Y:S01]  /*9130*/  ISETP.GT.U32.AND P1, PT, R4, 0x4, PT ;  /* 0x000000040400780c */ /* 0x000fe20003f24070 */
[----:B------:R-:W-:Y:S01]  /*9140*/  IMAD.MOV.U32 R19, RZ, RZ, -0x1 ;  /* 0xffffffffff137424 */ /* 0x000fe200078e00ff */
[----:B------:R-:W-:Y:S01]  /*9150*/  PRMT R8, RZ, 0x7610, R8 ;  /* 0x00007610ff087816 */ /* 0x000fe20000000008 */
[----:B------:R-:W-:Y:S01]  /*9160*/  IMAD.MOV.U32 R22, RZ, RZ, -0x1 ;  /* 0xffffffffff167424 */ /* 0x000fe200078e00ff */
[----:B------:R-:W-:-:S02]  /*9170*/  ISETP.LT.U32.AND P1, PT, R7, 0x5, P1 ;  /* 0x000000050700780c */ /* 0x000fc40000f21070 */
[----:B------:R-:W-:Y:S01]  /*9180*/  PLOP3.LUT P3, PT, PT, PT, UP0, 0x80, 0x0 ;  /* 0x000000000000781c */ /* 0x000fe20003f6f008 */
[----:B------:R-:W0:Y:S01]  /*9190*/  @P4 S2R R3, SR_CgaCtaId ;  /* 0x0000000000034919 */ /* 0x000e220000008800 */
[----:B------:R-:W-:-:S04]  /*91a0*/  @P4 MOV R2, 0x400 ;  /* 0x0000040000024802 */ /* 0x000fc80000000f00 */
[----:B0-----:R-:W-:Y:S01]  /*91b0*/  @P4 LEA R5, R3, R2, 0x18 ;  /* 0x0000000203054211 */ /* 0x001fe200078ec0ff */
[----:B------:R-:W-:-:S03]  /*91c0*/  IMAD.WIDE.U32 R2, R4, -0x33333333, RZ ;  /* 0xcccccccd04027825 */ /* 0x000fc600078e00ff */
[----:B------:R0:W-:Y:S01]  /*91d0*/  @P4 SYNCS.ARRIVE.TRANS64.A1T0 RZ, [R5+URZ+0x88], RZ ;  /* 0x000088ff05ff49a7 */ /* 0x0001e2000810003f */
[----:B------:R-:W-:Y:S01]  /*91e0*/  IMAD.MOV.U32 R2, RZ, RZ, -0x1 ;  /* 0xffffffffff027424 */ /* 0x000fe200078e00ff */
[----:B0-----:R-:W-:Y:S02]  /*91f0*/  SHF.R.U32.HI R5, RZ, 0x2, R3 ;  /* 0x00000002ff057819 */ /* 0x001fe40000011603 */
[----:B------:R-:W-:-:S03]  /*9200*/  SEL R3, RZ, 0x1, !P1 ;  /* 0x00000001ff037807 */ /* 0x000fc60004800000 */
[----:B------:R-:W-:Y:S01]  /*9210*/  IMAD R7, R5, -0x5, R4 ;  /* 0xfffffffb05077824 */ /* 0x000fe200078e0204 */
[----:B------:R-:W-:Y:S02]  /*9220*/  LOP3.LUT R0, R0, R3, RZ, 0x3c, !PT ;  /* 0x0000000300007212 */ /* 0x000fe400078e3cff */
[----:B------:R-:W-:Y:S02]  /*9230*/  PRMT R3, RZ, 0x7610, R3 ;  /* 0x00007610ff037816 */ /* 0x000fe40000000003 */
[----:B------:R-:W-:Y:S02]  /*9240*/  @P3 LOP3.LUT R0, R0, 0x1, R5, 0x78, !PT ;  /* 0x0000000100003812 */ /* 0x000fe400078e7805 */
[----:B--2---:R-:W-:-:S04]  /*9250*/  IADD3 R18, P4, R18, R10, RZ ;  /* 0x0000000a12127210 */ /* 0x004fc80007f9e0ff */
[----:B------:R-:W-:Y:S01]  /*9260*/  ISETP.GE.U32.AND P1, PT, R18, UR4, PT ;  /* 0x0000000412007c0c */ /* 0x000fe2000bf26070 */
[----:B------:R-:W-:-:S05]  /*9270*/  IMAD.X R17, R17, 0x1, R23, P4 ;  /* 0x0000000111117824 */ /* 0x000fca00020e0617 */
[----:B------:R-:W-:-:S13]  /*9280*/  ISETP.GE.U32.AND.EX P1, PT, R17, UR5, PT, P1 ;  /* 0x0000000511007c0c */ /* 0x000fda000bf26110 */
[----:B------:R-:W-:Y:S05]  /*9290*/  @P1 BRA `(.L_x_300) ;  /* 0x00000004005c1947 */ /* 0x000fea0003800000 */
[----:B------:R-:W0:Y:S01]  /*92a0*/  S2R R11, SR_CTAID.X ;  /* 0x00000000000b7919 */ /* 0x000e220000002500 */
[----:B------:R-:W-:Y:S01]  /*92b0*/  ULDC.64 UR4, c[0x0][0x628] ;  /* 0x00018a0000047ab9 */ /* 0x000fe20000000a00 */
[----:B------:R-:W1:Y:S01]  /*92c0*/  LDC R12, c[0x0][0x144] ;  /* 0x00005100ff0c7b82 */ /* 0x000e620000000800 */
[----:B------:R-:W-:Y:S01]  /*92d0*/  ISETP.NE.U32.AND P1, PT, RZ, UR4, PT ;  /* 0x00000004ff007c0c */ /* 0x000fe2000bf25070 */
[----:B------:R-:W2:Y:S01]  /*92e0*/  S2R R9, SR_CTAID.Y ;  /* 0x0000000000097919 */ /* 0x000ea20000002600 */
[----:B------:R-:W-:Y:S01]  /*92f0*/  ULDC UR6, c[0x0][0x150] ;  /* 0x0000540000067ab9 */ /* 0x000fe20000000800 */
[----:B------:R-:W-:Y:S01]  /*9300*/  ULDC UR7, c[0x0][0x630] ;  /* 0x00018c0000077ab9 */ /* 0x000fe20000000800 */
[----:B------:R-:W-:Y:S01]  /*9310*/  ISETP.NE.AND.EX P1, PT, RZ, UR5, PT, P1 ;  /* 0x00000005ff007c0c */ /* 0x000fe2000bf25310 */
[----:B------:R-:W-:Y:S01]  /*9320*/  IMAD.MOV.U32 R2, RZ, RZ, R18 ;  /* 0x000000ffff027224 */ /* 0x000fe200078e0012 */
[----:B0-----:R-:W-:-:S05]  /*9330*/  I2FP.F32.U32 R3, R11 ;  /* 0x0000000b00037245 */ /* 0x001fca0000201000 */
[----:B------:R-:W-:Y:S01]  /*9340*/  FMUL R14, R3, UR6 ;  /* 0x00000006030e7c20 */ /* 0x000fe20008400000 */
[----:B------:R-:W-:-:S05]  /*9350*/  IMAD.MOV.U32 R3, RZ, RZ, R17 ;  /* 0x000000ffff037224 */ /* 0x000fca00078e0011 */
[----:B--2---:R-:W-:Y:S05]  /*9360*/  @!P1 BRA `(.L_x_301) ;  /* 0x0000000000289947 */ /* 0x004fea0003800000 */
[----:B------:R-:W-:Y:S02]  /*9370*/  ULDC UR6, c[0x0][0x634] ;  /* 0x00018d0000067ab9 */ /* 0x000fe40000000800 */
[----:B------:R-:W-:-:S05]  /*9380*/  IADD3 R3, P1, R18, UR6, RZ ;  /* 0x0000000612037c10 */ /* 0x000fca000ff3e0ff */
[----:B------:R-:W-:-:S04]  /*9390*/  IMAD.X R13, RZ, RZ, R17, P1 ;  /* 0x000000ffff0d7224 */ /* 0x000fc800008e0611 */
[----:B------:R-:W-:-:S04]  /*93a0*/  IMAD.WIDE.U32 R4, R13, UR4, RZ ;  /* 0x000000040d047c25 */ /* 0x000fc8000f8e00ff */
[----:B------:R-:W-:-:S04]  /*93b0*/  IMAD.WIDE.U32 R4, P1, R3, UR5, R4 ;  /* 0x0000000503047c25 */ /* 0x000fc8000f820004 */
[----:B------:R-:W-:-:S04]  /*93c0*/  IMAD.WIDE.U32 R2, R3, UR4, RZ ;  /* 0x0000000403027c25 */ /* 0x000fc8000f8e00ff */
[----:B------:R-:W-:Y:S01]  /*93d0*/  IMAD.MOV.U32 R2, RZ, RZ, R5 ;  /* 0x000000ffff027224 */ /* 0x000fe200078e0005 */
[----:B------:R-:W-:Y:S01]  /*93e0*/  IADD3 RZ, P3, R3, R4, RZ ;  /* 0x0000000403ff7210 */ /* 0x000fe20007f7e0ff */
[----:B------:R-:W-:-:S04]  /*93f0*/  IMAD.X R3, RZ, RZ, RZ, P1 ;  /* 0x000000ffff037224 */ /* 0x000fc800008e06ff */
[----:B------:R-:W-:-:S08]  /*9400*/  IMAD.WIDE.U32.X R2, R13, UR5, R2, P3 ;  /* 0x000000050d027c25 */ /* 0x000fd000098e0402 */
.L_x_301:
[--C-:B------:R-:W-:Y:S01]  /*9410*/  SHF.R.U64 R10, R2, UR7, R3.reuse ;  /* 0x00000007020a7c19 */ /* 0x100fe20008001203 */
[----:B------:R-:W0:Y:S01]  /*9420*/  F2I.U32.TRUNC.NTZ R14, R14 ;  /* 0x0000000e000e7305 */ /* 0x000e22000020f000 */
[----:B------:R-:W-:Y:S01]  /*9430*/  SHF.R.U32.HI R2, RZ, UR7, R3 ;  /* 0x00000007ff027c19 */ /* 0x000fe20008011603 */
[----:B------:R-:W-:Y:S01]  /*9440*/  ULDC.64 UR4, c[0x0][0x620] ;  /* 0x0001880000047ab9 */ /* 0x000fe20000000a00 */
[----:B------:R-:W-:Y:S01]  /*9450*/  IADD3 R5, P1, RZ, -R10, RZ ;  /* 0x8000000aff057210 */ /* 0x000fe20007f3e0ff */
[----:B------:R-:W-:Y:S01]  /*9460*/  IMAD.MOV.U32 R3, RZ, RZ, R17 ;  /* 0x000000ffff037224 */ /* 0x000fe200078e0011 */
[----:B------:R-:W-:-:S03]  /*9470*/  ULDC.64 UR6, c[0x0][0x640] ;  /* 0x0001900000067ab9 */ /* 0x000fc60000000a00 */
[----:B------:R-:W-:Y:S01]  /*9480*/  IMAD.X R2, RZ, RZ, ~R2, P1 ;  /* 0x000000ffff027224 */ /* 0x000fe200008e0e02 */
[----:B------:R-:W-:-:S03]  /*9490*/  ISETP.NE.U32.AND P1, PT, RZ, UR6, PT ;  /* 0x00000006ff007c0c */ /* 0x000fc6000bf25070 */
[----:B------:R-:W-:Y:S01]  /*94a0*/  IMAD R4, R2, UR4, RZ ;  /* 0x0000000402047c24 */ /* 0x000fe2000f8e02ff */
[----:B------:R-:W-:Y:S01]  /*94b0*/  ISETP.NE.AND.EX P1, PT, RZ, UR7, PT, P1 ;  /* 0x00000007ff007c0c */ /* 0x000fe2000bf25310 */
[----:B------:R-:W-:-:S04]  /*94c0*/  IMAD.MOV.U32 R2, RZ, RZ, R18 ;  /* 0x000000ffff027224 */ /* 0x000fc800078e0012 */
[----:B------:R-:W-:Y:S01]  /*94d0*/  IMAD.WIDE.U32 R2, R5, UR4, R2 ;  /* 0x0000000405027c25 */ /* 0x000fe2000f8e0002 */
[----:B------:R-:W-:-:S03]  /*94e0*/  ULDC UR4, c[0x0][0x618] ;  /* 0x0001860000047ab9 */ /* 0x000fc60000000800 */
[----:B------:R-:W-:Y:S01]  /*94f0*/  IMAD R5, R5, UR5, R4 ;  /* 0x0000000505057c24 */ /* 0x000fe2000f8e0204 */
[----:B------:R-:W-:Y:S01]  /*9500*/  ULDC UR5, c[0x0][0x154] ;  /* 0x0000550000057ab9 */ /* 0x000fe20000000800 */
[----:B0-----:R-:W-:Y:S02]  /*9510*/  IMAD.MOV R4, RZ, RZ, -R14 ;  /* 0x000000ffff047224 */ /* 0x001fe400078e0a0e */
[----:B------:R-:W0:Y:S01]  /*9520*/  LDC R14, c[0x0][0x148] ;  /* 0x00005200ff0e7b82 */ /* 0x000e220000000800 */
[----:B------:R-:W-:Y:S02]  /*9530*/  IMAD.IADD R3, R3, 0x1, R5 ;  /* 0x0000000103037824 */ /* 0x000fe400078e0205 */
[----:B-1----:R-:W-:Y:S01]  /*9540*/  IMAD R11, R12, R4, R11 ;  /* 0x000000040c0b7224 */ /* 0x002fe200078e020b */
[----:B------:R-:W-:Y:S02]  /*9550*/  I2FP.F32.U32 R4, R9 ;  /* 0x0000000900047245 */ /* 0x000fe40000201000 */
[----:B------:R-:W-:-:S02]  /*9560*/  SHF.R.U64 R12, R2, UR4, R3 ;  /* 0x00000004020c7c19 */ /* 0x000fc40008001203 */
[----:B------:R-:W-:Y:S01]  /*9570*/  SHF.R.U32.HI R3, RZ, UR4, R3 ;  /* 0x00000004ff037c19 */ /* 0x000fe20008011603 */
[----:B------:R-:W-:Y:S01]  /*9580*/  FMUL R4, R4, UR5 ;  /* 0x0000000504047c20 */ /* 0x000fe20008400000 */
[----:B------:R-:W-:Y:S02]  /*9590*/  ULDC UR4, c[0x0][0x608] ;  /* 0x0001820000047ab9 */ /* 0x000fe40000000800 */
[--C-:B------:R-:W-:Y:S01]  /*95a0*/  SHF.R.U64 R15, R12, UR4, R3.reuse ;  /* 0x000000040c0f7c19 */ /* 0x100fe20008001203 */
[----:B------:R1:W2:Y:S01]  /*95b0*/  F2I.U32.TRUNC.NTZ R20, R4 ;  /* 0x0000000400147305 */ /* 0x0002a2000020f000 */
[----:B------:R-:W-:Y:S01]  /*95c0*/  SHF.R.U32.HI R2, RZ, UR4, R3 ;  /* 0x00000004ff027c19 */ /* 0x000fe20008011603 */
[----:B------:R-:W-:-:S03]  /*95d0*/  ULDC UR4, c[0x0][0x658] ;  /* 0x0001960000047ab9 */ /* 0x000fc60000000800 */
[--C-:B------:R-:W-:Y:S02]  /*95e0*/  SHF.R.U64 R13, R15, UR4, R2.reuse ;  /* 0x000000040f0d7c19 */ /* 0x100fe40008001202 */
[----:B------:R-:W-:-:S03]  /*95f0*/  SHF.R.U32.HI R19, RZ, UR4, R2 ;  /* 0x00000004ff137c19 */ /* 0x000fc60008011602 */
[----:B------:R-:W-:Y:S02]  /*9600*/  IMAD.MOV.U32 R2, RZ, RZ, R13 ;  /* 0x000000ffff027224 */ /* 0x000fe400078e000d */
[----:B------:R-:W-:Y:S01]  /*9610*/  IMAD.MOV.U32 R3, RZ, RZ, R19 ;  /* 0x000000ffff037224 */ /* 0x000fe200078e0013 */
[----:B-1----:R-:W-:Y:S06]  /*9620*/  @!P1 BRA `(.L_x_302) ;  /* 0x0000000000289947 */ /* 0x002fec0003800000 */
        /* <DEDUP_REMOVED lines=10> */
.L_x_302:
[----:B------:R-:W1:Y:S01]  /*96d0*/  LDC R4, c[0x0][0x65c] ;  /* 0x00019700ff047b82 */ /* 0x000e620000000800 */
[----:B------:R-:W-:Y:S01]  /*96e0*/  ULDC UR4, c[0x0][0x648] ;  /* 0x0001920000047ab9 */ /* 0x000fe20000000800 */
[----:B------:R-:W-:Y:S01]  /*96f0*/  LOP3.LUT R15, R15, UR16, RZ, 0xc0, !PT ;  /* 0x000000100f0f7c12 */ /* 0x000fe2000f8ec0ff */
[----:B--2---:R-:W-:Y:S01]  /*9700*/  IMAD.MOV R20, RZ, RZ, -R20 ;  /* 0x000000ffff147224 */ /* 0x004fe200078e0a14 */
[----:B------:R-:W-:Y:S01]  /*9710*/  SHF.R.U64 R2, R2, UR4, R3 ;  /* 0x0000000402027c19 */ /* 0x000fe20008001203 */
[----:B------:R-:W-:Y:S01]  /*9720*/  ULDC UR4, c[0x0][0x638] ;  /* 0x00018e0000047ab9 */ /* 0x000fe20000000800 */
[----:B------:R-:W-:Y:S01]  /*9730*/  LOP3.LUT R12, R12, UR15, RZ, 0xc0, !PT ;  /* 0x0000000f0c0c7c12 */ /* 0x000fe2000f8ec0ff */
[----:B------:R-:W-:Y:S01]  /*9740*/  ULDC UR5, c[0x0][0x610] ;  /* 0x0001840000057ab9 */ /* 0x000fe20000000800 */
[----:B------:R-:W-:Y:S01]  /*9750*/  IMAD.MOV.U32 R3, RZ, RZ, 0x1 ;  /* 0x00000001ff037424 */ /* 0x000fe200078e00ff */
[----:B-1----:R-:W-:Y:S01]  /*9760*/  ISETP.NE.AND P1, PT, R4, 0x1, PT ;  /* 0x000000010400780c */ /* 0x002fe20003f25270 */
[----:B------:R-:W-:-:S02]  /*9770*/  IMAD.MOV R4, RZ, RZ, -R2 ;  /* 0x000000ffff047224 */ /* 0x000fc400078e0a02 */
[----:B------:R-:W-:Y:S02]  /*9780*/  IMAD R2, R2, UR17, R15 ;  /* 0x0000001102027c24 */ /* 0x000fe4000f8e020f */
[----:B------:R-:W-:Y:S01]  /*9790*/  IMAD R13, R4, UR4, R13 ;  /* 0x00000004040d7c24 */ /* 0x000fe2000f8e020d */
[----:B------:R-:W-:-:S07]  /*97a0*/  ULDC UR4, c[0x0][0x600] ;  /* 0x0001800000047ab9 */ /* 0x000fce0000000800 */
[----:B0-----:R-:W-:-:S04]  /*97b0*/  @P1 IMAD R11, R14, R20, R9 ;  /* 0x000000140e0b1224 */ /* 0x001fc800078e0209 */
[----:B------:R-:W-:Y:S02]  /*97c0*/  IMAD R11, R2, UR5, R11 ;  /* 0x00000005020b7c24 */ /* 0x000fe4000f8e020b */
[----:B------:R-:W-:-:S05]  /*97d0*/  IMAD R2, R13, UR4, R12 ;  /* 0x000000040d027c24 */ /* 0x000fca000f8e020c */
[----:B------:R-:W-:Y:S02]  /*97e0*/  SEL R22, R2, R11, !P1 ;  /* 0x0000000b02167207 */ /* 0x000fe40004800000 */
[----:B------:R-:W-:Y:S01]  /*97f0*/  SEL R19, R11, R2, !P1 ;  /* 0x000000020b137207 */ /* 0x000fe20004800000 */
[----:B------:R-:W-:-:S07]  /*9800*/  IMAD.MOV.U32 R2, RZ, RZ, R10 ;  /* 0x000000ffff027224 */ /* 0x000fce00078e000a */
.L_x_300:
[----:B------:R-:W-:Y:S05]  /*9810*/  BSYNC B1 ;  /* 0x0000000000017941 */ /* 0x000fea0003800000 */
.L_x_299:
[----:B------:R-:W-:-:S13]  /*9820*/  LOP3.LUT P1, RZ, R3, 0xff, RZ, 0xc0, !PT ;  /* 0x000000ff03ff7812 */ /* 0x000fda000782c0ff */
[----:B------:R-:W-:Y:S05]  /*9830*/  @P1 BRA `(.L_x_303) ;  /* 0xfffffff400301947 */ /* 0x000fea000383ffff */
[----:B------:R-:W-:Y:S05]  /*9840*/  BSYNC B0 ;  /* 0x0000000000007941 */ /* 0x000fea0003800000 */
.L_x_291:
[----:B------:R-:W-:-:S03]  /*9850*/  UMOV UR4, 0xffffffff ;  /* 0xffffffff00047882 */ /* 0x000fc60000000000 */
[----:B------:R-:W-:Y:S05]  /*9860*/  BRA.DIV UR4, `(.L_x_304) ;  /* 0x0000000604647947 */ /* 0x000fea000b800000 */
[----:B------:R-:W-:-:S13]  /*9870*/  ELECT P6, URZ, PT ;  /* 0x00000000003f782f */ /* 0x000fda00038c0000 */
.L_x_321:
[----:B------:R-:W-:Y:S04]  /*9880*/  BSSY B0, `(.L_x_305) ;  /* 0x0000034000007945 */ /* 0x000fe80003800000 */
[----:B------:R-:W-:Y:S05]  /*9890*/  @!P6 BRA `(.L_x_306) ;  /* 0x0000000000c8e947 */ /* 0x000fea0003800000 */
[----:B------:R-:W-:-:S04]  /*98a0*/  LOP3.LUT R16, R16, 0x2, RZ, 0xfc, !PT ;  /* 0x0000000210107812 */ /* 0x000fc800078efcff */
[----:B------:R-:W-:-:S13]  /*98b0*/  ISETP.NE.AND P0, PT, R16, 0x3, PT ;  /* 0x000000031000780c */ /* 0x000fda0003f05270 */
[----:B------:R-:W-:Y:S05]  /*98c0*/  @!P0 BRA `(.L_x_307) ;  /* 0x0000000000048947 */ /* 0x000fea0003800000 */
[----:B------:R-:W-:Y:S01]  /*98d0*/  BPT.TRAP 0x1 ;  /* 0x000000040000795c */ /* 0x000fe20000300000 */
.L_x_307:
[----:B------:R-:W0:Y:S01]  /*98e0*/  S2R R3, SR_CgaCtaId ;  /* 0x0000000000037919 */ /* 0x000e220000008800 */
[----:B------:R-:W-:Y:S02]  /*98f0*/  MOV R2, 0x400 ;  /* 0x0000040000027802 */ /* 0x000fe40000000f00 */
[----:B------:R-:W-:Y:S02]  /*9900*/  SHF.L.U32 R4, R0, 0x1f, RZ ;  /* 0x0000001f00047819 */ /* 0x000fe400000006ff */
[----:B0-----:R-:W-:-:S05]  /*9910*/  LEA R2, R3, R2, 0x18 ;  /* 0x0000000203027211 */ /* 0x001fca00078ec0ff */
[----:B------:R-:W-:-:S04]  /*9920*/  VIADD R2, R2, 0x28 ;  /* 0x0000002802027836 */ /* 0x000fc80000000000 */
[C---:B------:R-:W-:Y:S02]  /*9930*/  IMAD R9, R7.reuse, 0x8, R2 ;  /* 0x0000000807097824 */ /* 0x040fe400078e0202 */
[----:B------:R-:W-:Y:S02]  /*9940*/  VIADD R7, R7, 0x1 ;  /* 0x0000000107077836 */ /* 0x000fe40000000000 */
[----:B------:R-:W0:Y:S03]  /*9950*/  SYNCS.PHASECHK.TRANS64.TRYWAIT P0, [R9+URZ], R4 ;  /* 0x00000004090075a7 */ /* 0x000e26000800017f */
[----:B------:R-:W-:-:S04]  /*9960*/  ISETP.NE.AND P1, PT, R7, 0x5, PT ;  /* 0x000000050700780c */ /* 0x000fc80003f25270 */
[----:B------:R-:W-:Y:S02]  /*9970*/  SEL R3, RZ, 0x1, P1 ;  /* 0x00000001ff037807 */ /* 0x000fe40000800000 */
[----:B------:R-:W-:Y:S02]  /*9980*/  SEL R7, R7, RZ, P1 ;  /* 0x000000ff07077207 */ /* 0x000fe40000800000 */
[----:B------:R-:W-:-:S03]  /*9990*/  LOP3.LUT R6, R0, R3, RZ, 0x3c, !PT ;  /* 0x0000000300067212 */ /* 0x000fc600078e3cff */
[----:B------:R-:W-:Y:S01]  /*99a0*/  IMAD R8, R7, 0x8, R2 ;  /* 0x0000000807087824 */ /* 0x000fe200078e0202 */
[----:B------:R-:W-:Y:S01]  /*99b0*/  SHF.L.U32 R5, R6, 0x1f, RZ ;  /* 0x0000001f06057819 */ /* 0x000fe200000006ff */
[----:B0-----:R-:W-:Y:S06]  /*99c0*/  @!P0 BRA `(.L_x_308) ;  /* 0x00000004002c8947 */ /* 0x001fec0003800000 */
.L_x_322:
[----:B------:R-:W1:Y:S01]  /*99d0*/  SYNCS.PHASECHK.TRANS64.TRYWAIT P0, [R8+URZ], R5 ;  /* 0x00000005080075a7 */ /* 0x000e62000800017f */
[----:B------:R-:W-:-:S05]  /*99e0*/  VIADD R0, R7, 0x1 ;  /* 0x0000000107007836 */ /* 0x000fca0000000000 */
[----:B------:R-:W-:-:S04]  /*99f0*/  ISETP.NE.AND P1, PT, R0, 0x5, PT ;  /* 0x000000050000780c */ /* 0x000fc80003f25270 */
[----:B------:R-:W-:Y:S02]  /*9a00*/  SEL R3, RZ, 0x1, P1 ;  /* 0x00000001ff037807 */ /* 0x000fe40000800000 */
[----:B------:R-:W-:Y:S02]  /*9a10*/  SEL R7, R0, RZ, P1 ;  /* 0x000000ff00077207 */ /* 0x000fe40000800000 */
[----:B------:R-:W-:-:S03]  /*9a20*/  LOP3.LUT R6, R6, R3, RZ, 0x3c, !PT ;  /* 0x0000000306067212 */ /* 0x000fc600078e3cff */
[----:B0-----:R-:W-:Y:S01]  /*9a30*/  IMAD R9, R7, 0x8, R2 ;  /* 0x0000000807097824 */ /* 0x001fe200078e0202 */
[----:B------:R-:W-:Y:S01]  /*9a40*/  SHF.L.U32 R4, R6, 0x1f, RZ ;  /* 0x0000001f06047819 */ /* 0x000fe200000006ff */
[----:B-1----:R-:W-:Y:S06]  /*9a50*/  @!P0 BRA `(.L_x_309) ;  /* 0x00000004001c8947 */ /* 0x002fec0003800000 */
.L_x_323:
[----:B------:R-:W1:Y:S01]  /*9a60*/  SYNCS.PHASECHK.TRANS64.TRYWAIT P0, [R9+URZ], R4 ;  /* 0x00000004090075a7 */ /* 0x000e62000800017f */
[----:B------:R-:W-:-:S05]  /*9a70*/  VIADD R0, R7, 0x1 ;  /* 0x0000000107007836 */ /* 0x000fca0000000000 */
[----:B------:R-:W-:-:S04]  /*9a80*/  ISETP.NE.AND P1, PT, R0, 0x5, PT ;  /* 0x000000050000780c */ /* 0x000fc80003f25270 */
[----:B------:R-:W-:Y:S02]  /*9a90*/  SEL R3, RZ, 0x1, P1 ;  /* 0x00000001ff037807 */ /* 0x000fe40000800000 */
[----:B------:R-:W-:Y:S02]  /*9aa0*/  SEL R7, R0, RZ, P1 ;  /* 0x000000ff00077207 */ /* 0x000fe40000800000 */
[----:B------:R-:W-:-:S03]  /*9ab0*/  LOP3.LUT R11, R6, R3, RZ, 0x3c, !PT ;  /* 0x00000003060b7212 */ /* 0x000fc600078e3cff */
[----:B------:R-:W-:Y:S01]  /*9ac0*/  IMAD R6, R7, 0x8, R2 ;  /* 0x0000000807067824 */ /* 0x000fe200078e0202 */
[----:B0-----:R-:W-:Y:S01]  /*9ad0*/  SHF.L.U32 R5, R11, 0x1f, RZ ;  /* 0x0000001f0b057819 */ /* 0x001fe200000006ff */
[----:B-1----:R-:W-:Y:S06]  /*9ae0*/  @!P0 BRA `(.L_x_310) ;  /* 0x00000004000c8947 */ /* 0x002fec0003800000 */
.L_x_324:
[----:B------:R-:W1:Y:S01]  /*9af0*/  SYNCS.PHASECHK.TRANS64.TRYWAIT P0, [R6+URZ], R5 ;  /* 0x00000005060075a7 */ /* 0x000e62000800017f */
[----:B------:R-:W-:-:S05]  /*9b00*/  VIADD R0, R7, 0x1 ;  /* 0x0000000107007836 */ /* 0x000fca0000000000 */
[----:B------:R-:W-:-:S04]  /*9b10*/  ISETP.NE.AND P1, PT, R0, 0x5, PT ;  /* 0x000000050000780c */ /* 0x000fc80003f25270 */
[----:B0-----:R-:W-:Y:S02]  /*9b20*/  SEL R4, RZ, 0x1, P1 ;  /* 0x00000001ff047807 */ /* 0x001fe40000800000 */
[----:B------:R-:W-:Y:S02]  /*9b30*/  SEL R3, R0, RZ, P1 ;  /* 0x000000ff00037207 */ /* 0x000fe40000800000 */
[----:B------:R-:W-:Y:S01]  /*9b40*/  LOP3.LUT R0, R11, R4, RZ, 0x3c, !PT ;  /* 0x000000040b007212 */ /* 0x000fe200078e3cff */
[----:B-1----:R-:W-:Y:S06]  /*9b50*/  @!P0 BRA `(.L_x_311) ;  /* 0x0000000400048947 */ /* 0x002fec0003800000 */
.L_x_325:
[----:B------:R-:W-:Y:S01]  /*9b60*/  IMAD R3, R3, 0x8, R2 ;  /* 0x0000000803037824 */ /* 0x000fe200078e0202 */
[----:B------:R-:W-:-:S07]  /*9b70*/  SHF.L.U32 R0, R0, 0x1f, RZ ;  /* 0x0000001f00007819 */ /* 0x000fce00000006ff */
.L_x_312:
[----:B-1----:R1:W2:Y:S02]  /*9b80*/  SYNCS.PHASECHK.TRANS64.TRYWAIT P0, [R3+URZ], R0 ;  /* 0x00000000030075a7 */ /* 0x0022a4000800017f */
[----:B--2---:R-:W-:Y:S05]  /*9b90*/  @!P0 NANOSLEEP.SYNCS 0x989680 ;  /* 0x009896800000895d */ /* 0x004fea0003900000 */
[----:B------:R-:W2:Y:S02]  /*9ba0*/  @!P0 SYNCS.PHASECHK.TRANS64 P0, [R3+URZ], R0 ;  /* 0x00000000030085a7 */ /* 0x000ea4000800007f */
[----:B--2---:R-:W-:Y:S05]  /*9bb0*/  @!P0 BRA `(.L_x_312) ;  /* 0xfffffffc00f08947 */ /* 0x004fea000383ffff */
.L_x_306:
[----:B------:R-:W-:Y:S05]  /*9bc0*/  BSYNC B0 ;  /* 0x0000000000007941 */ /* 0x000fea0003800000 */
.L_x_305:
[----:B------:R-:W-:Y:S05]  /*9bd0*/  EXIT ;  /* 0x000000000000794d */ /* 0x000fea0003800000 */
.L_x_15:
[----:B-1----:R1:W2:Y:S02]  /*9be0*/  SYNCS.PHASECHK.TRANS64.TRYWAIT P0, [R159+URZ], R0 ;  /* 0x000000009f0075a7 */ /* 0x0022a4000800017f */
[----:B--2---:R-:W-:Y:S05]  /*9bf0*/  @!P0 NANOSLEEP.SYNCS 0x989680 ;  /* 0x009896800000895d */ /* 0x004fea0003900000 */
[----:B------:R-:W2:Y:S02]  /*9c00*/  @!P0 SYNCS.PHASECHK.TRANS64 P0, [R159+URZ], R0 ;  /* 0x000000009f0085a7 */ /* 0x000ea4000800007f */
[----:B--2---:R-:W-:Y:S05]  /*9c10*/  @!P0 BRA `(.L_x_15) ;  /* 0xfffffffc00f08947 */ /* 0x004fea000383ffff */
[----:B------:R-:W-:Y:S05]  /*9c20*/  BRA `(.L_x_313) ;  /* 0xffffff78001c7947 */ /* 0x000fea000383ffff */
.L_x_20:
[----:B--2---:R2:W3:Y:S02]  /*9c30*/  SYNCS.PHASECHK.TRANS64.TRYWAIT P1, [R3+URZ], R0 ;  /* 0x00000000030075a7 */ /* 0x0044e4000802017f */
[----:B---3--:R-:W-:Y:S05]  /*9c40*/  @!P1 NANOSLEEP.SYNCS 0x989680 ;  /* 0x009896800000995d */ /* 0x008fea0003900000 */
[----:B------:R-:W3:Y:S02]  /*9c50*/  @!P1 SYNCS.PHASECHK.TRANS64 P1, [R3+URZ], R0 ;  /* 0x00000000030095a7 */ /* 0x000ee4000802007f */
[----:B---3--:R-:W-:Y:S05]  /*9c60*/  @!P1 BRA `(.L_x_20) ;  /* 0xfffffffc00f09947 */ /* 0x008fea000383ffff */
[----:B------:R-:W-:Y:S05]  /*9c70*/  BRA `(.L_x_19) ;  /* 0xffffff7800887947 */ /* 0x000fea000383ffff */
.L_x_25:
[----:B--2---:R-:W-:-:S04]  /*9c80*/  IMAD.U32 R4, RZ, RZ, UR4 ;  /* 0x00000004ff047e24 */ /* 0x004fc8000f8e00ff */
[----:B------:R2:W3:Y:S03]  /*9c90*/  SYNCS.PHASECHK.TRANS64.TRYWAIT P1, [R4+URZ], R3 ;  /* 0x00000003040075a7 */ /* 0x0004e6000802017f */
[----:B---3--:R-:W-:Y:S05]  /*9ca0*/  @!P1 NANOSLEEP.SYNCS 0x989680 ;  /* 0x009896800000995d */ /* 0x008fea0003900000 */
[----:B------:R-:W3:Y:S02]  /*9cb0*/  @!P1 SYNCS.PHASECHK.TRANS64 P1, [R4+URZ], R3 ;  /* 0x00000003040095a7 */ /* 0x000ee4000802007f */
[----:B---3--:R-:W-:Y:S05]  /*9cc0*/  @!P1 BRA `(.L_x_25) ;  /* 0xfffffffc00ec9947 */ /* 0x008fea000383ffff */
[----:B------:R-:W-:Y:S05]  /*9cd0*/  BRA `(.L_x_24) ;  /* 0xffffff7c00647947 */ /* 0x000fea000383ffff */
.L_x_31:
[----:B-1----:R1:W2:Y:S02]  /*9ce0*/  SYNCS.PHASECHK.TRANS64.TRYWAIT P0, [R159+URZ+0x10], R0 ;  /* 0x000010009f0075a7 */ /* 0x0022a4000800017f */
[----:B--2---:R-:W-:Y:S05]  /*9cf0*/  @!P0 NANOSLEEP.SYNCS 0x989680 ;  /* 0x009896800000895d */ /* 0x004fea0003900000 */
[----:B------:R-:W2:Y:S02]  /*9d00*/  @!P0 SYNCS.PHASECHK.TRANS64 P0, [R159+URZ+0x10], R0 ;  /* 0x000010009f0085a7 */ /* 0x000ea4000800007f */
[----:B--2---:R-:W-:Y:S05]  /*9d10*/  @!P0 BRA `(.L_x_31) ;  /* 0xfffffffc00f08947 */ /* 0x004fea000383ffff */
[----:B------:R-:W-:Y:S05]  /*9d20*/  BRA `(.L_x_314) ;  /* 0xffffff8000a87947 */ /* 0x000fea000383ffff */
.L_x_292:
[----:B------:R-:W-:Y:S01]  /*9d30*/  BSSY B1, `(.L_x_315) ;  /* 0x0000006000017945 */ /* 0x000fe20003800000 */
[----:B------:R-:W-:-:S07]  /*9d40*/  IMAD.MOV.U32 R15, RZ, RZ, -0x1 ;  /* 0xffffffffff0f7424 */ /* 0x000fce00078e00ff */
[----:B-----5:R-:W-:Y:S05]  /*9d50*/  WARPSYNC.COLLECTIVE R15, `(.L_x_316) ;  /* 0x000000000f0c7348 */ /* 0x020fea0003c00000 */
[----:B------:R-:W-:Y:S02]  /*9d60*/  ELECT P6, UR62, PT ;  /* 0x00000000003e782f */ /* 0x000fe400038c0000 */
[----:B------:R-:W-:Y:S01]  /*9d70*/  MOV R14, UR62 ;  /* 0x0000003e000e7c02 */ /* 0x000fe20008000f00 */
[----:B-----5:R-:W-:Y:S10]  /*9d80*/  ENDCOLLECTIVE ;  /* 0x000000000000791b */ /* 0x020ff40003800000 */
.L_x_316:
[----:B------:R-:W-:Y:S05]  /*9d90*/  BSYNC B1 ;  /* 0x0000000000017941 */ /* 0x000fea0003800000 */
.L_x_315:
[----:B------:R-:W-:Y:S05]  /*9da0*/  BRA `(.L_x_317) ;  /* 0xffffffec00e07947 */ /* 0x000fea000383ffff */
.L_x_295:
[----:B0-----:R0:W1:Y:S02]  /*9db0*/  SYNCS.PHASECHK.TRANS64.TRYWAIT P1, [R10+URZ+0x28], R5 ;  /* 0x000028050a0075a7 */ /* 0x001064000802017f */
[----:B-1----:R-:W-:Y:S05]  /*9dc0*/  @!P1 NANOSLEEP.SYNCS 0x989680 ;  /* 0x009896800000995d */ /* 0x002fea0003900000 */
[----:B------:R-:W1:Y:S02]  /*9dd0*/  @!P1 SYNCS.PHASECHK.TRANS64 P1, [R10+URZ+0x28], R5 ;  /* 0x000028050a0095a7 */ /* 0x000e64000802007f */
[----:B-1----:R-:W-:Y:S05]  /*9de0*/  @!P1 BRA `(.L_x_295) ;  /* 0xfffffffc00f09947 */ /* 0x002fea000383ffff */
[----:B------:R-:W-:Y:S05]  /*9df0*/  BRA `(.L_x_318) ;  /* 0xfffffff000147947 */ /* 0x000fea000383ffff */
.L_x_304:
[----:B------:R-:W-:Y:S01]  /*9e00*/  BSSY B0, `(.L_x_319) ;  /* 0x0000006000007945 */ /* 0x000fe20003800000 */
[----:B------:R-:W-:-:S07]  /*9e10*/  IMAD.MOV.U32 R15, RZ, RZ, -0x1 ;  /* 0xffffffffff0f7424 */ /* 0x000fce00078e00ff */
[----:B-----5:R-:W-:Y:S05]  /*9e20*/  WARPSYNC.COLLECTIVE R15, `(.L_x_320) ;  /* 0x000000000f0c7348 */ /* 0x020fea0003c00000 */
[----:B------:R-:W-:Y:S02]  /*9e30*/  ELECT P6, UR62, PT ;  /* 0x00000000003e782f */ /* 0x000fe400038c0000 */
[----:B------:R-:W-:Y:S01]  /*9e40*/  MOV R14, UR62 ;  /* 0x0000003e000e7c02 */ /* 0x000fe20008000f00 */
[----:B-----5:R-:W-:Y:S10]  /*9e50*/  ENDCOLLECTIVE ;  /* 0x000000000000791b */ /* 0x020ff40003800000 */
.L_x_320:
[----:B------:R-:W-:Y:S05]  /*9e60*/  BSYNC B0 ;  /* 0x0000000000007941 */ /* 0x000fea0003800000 */
.L_x_319:
[----:B------:R-:W-:Y:S05]  /*9e70*/  BRA `(.L_x_321) ;  /* 0xfffffff800807947 */ /* 0x000fea000383ffff */
.L_x_308:
[----:B0-----:R0:W1:Y:S02]  /*9e80*/  SYNCS.PHASECHK.TRANS64.TRYWAIT P0, [R9+URZ], R4 ;  /* 0x00000004090075a7 */ /* 0x001064000800017f */
[----:B-1----:R-:W-:Y:S05]  /*9e90*/  @!P0 NANOSLEEP.SYNCS 0x989680 ;  /* 0x009896800000895d */ /* 0x002fea0003900000 */
[----:B------:R-:W1:Y:S02]  /*9ea0*/  @!P0 SYNCS.PHASECHK.TRANS64 P0, [R9+URZ], R4 ;  /* 0x00000004090085a7 */ /* 0x000e64000800007f */
[----:B-1----:R-:W-:Y:S05]  /*9eb0*/  @!P0 BRA `(.L_x_308) ;  /* 0xfffffffc00f08947 */ /* 0x002fea000383ffff */
[----:B------:R-:W-:Y:S05]  /*9ec0*/  BRA `(.L_x_322) ;  /* 0xfffffff800c07947 */ /* 0x000fea000383ffff */
.L_x_309:
[----:B0-----:R0:W1:Y:S02]  /*9ed0*/  SYNCS.PHASECHK.TRANS64.TRYWAIT P0, [R8+URZ], R5 ;  /* 0x00000005080075a7 */ /* 0x001064000800017f */
[----:B-1----:R-:W-:Y:S05]  /*9ee0*/  @!P0 NANOSLEEP.SYNCS 0x989680 ;  /* 0x009896800000895d */ /* 0x002fea0003900000 */
[----:B------:R-:W1:Y:S02]  /*9ef0*/  @!P0 SYNCS.PHASECHK.TRANS64 P0, [R8+URZ], R5 ;  /* 0x00000005080085a7 */ /* 0x000e64000800007f */
[----:B-1----:R-:W-:Y:S05]  /*9f00*/  @!P0 BRA `(.L_x_309) ;  /* 0xfffffffc00f08947 */ /* 0x002fea000383ffff */
[----:B------:R-:W-:Y:S05]  /*9f10*/  BRA `(.L_x_323) ;  /* 0xfffffff800d07947 */ /* 0x000fea000383ffff */
.L_x_310:
[----:B0-----:R0:W1:Y:S02]  /*9f20*/  SYNCS.PHASECHK.TRANS64.TRYWAIT P0, [R9+URZ], R4 ;  /* 0x00000004090075a7 */ /* 0x001064000800017f */
[----:B-1----:R-:W-:Y:S05]  /*9f30*/  @!P0 NANOSLEEP.SYNCS 0x989680 ;  /* 0x009896800000895d */ /* 0x002fea0003900000 */
[----:B------:R-:W1:Y:S02]  /*9f40*/  @!P0 SYNCS.PHASECHK.TRANS64 P0, [R9+URZ], R4 ;  /* 0x00000004090085a7 */ /* 0x000e64000800007f */
[----:B-1----:R-:W-:Y:S05]  /*9f50*/  @!P0 BRA `(.L_x_310) ;  /* 0xfffffffc00f08947 */ /* 0x002fea000383ffff */
[----:B------:R-:W-:Y:S05]  /*9f60*/  BRA `(.L_x_324) ;  /* 0xfffffff800e07947 */ /* 0x000fea000383ffff */
.L_x_311:
[----:B0-----:R0:W1:Y:S02]  /*9f70*/  SYNCS.PHASECHK.TRANS64.TRYWAIT P0, [R6+URZ], R5 ;  /* 0x00000005060075a7 */ /* 0x001064000800017f */
[----:B-1----:R-:W-:Y:S05]  /*9f80*/  @!P0 NANOSLEEP.SYNCS 0x989680 ;  /* 0x009896800000895d */ /* 0x002fea0003900000 */
[----:B------:R-:W1:Y:S02]  /*9f90*/  @!P0 SYNCS.PHASECHK.TRANS64 P0, [R6+URZ], R5 ;  /* 0x00000005060085a7 */ /* 0x000e64000800007f */
[----:B-1----:R-:W-:Y:S05]  /*9fa0*/  @!P0 BRA `(.L_x_311) ;  /* 0xfffffffc00f08947 */ /* 0x002fea000383ffff */
[----:B------:R-:W-:Y:S05]  /*9fb0*/  BRA `(.L_x_325) ;  /* 0xfffffff800e87947 */ /* 0x000fea000383ffff */
.L_x_326:
[----:B------:R-:W-:-:S00]  /*9fc0*/  BRA `(.L_x_326) ;  /* 0xfffffffc00fc7947 */ /* 0x000fc0000383ffff */
[----:B------:R-:W-:-:S00]  /*9fd0*/  NOP ;  /* 0x0000000000007918 */ /* 0x000fc00000000000 */
        /* <DEDUP_REMOVED lines=10> */
.L_x_327:


//--------------------- .nv.global.init           --------------------------
	.section	.nv.global.init,"aw",@progbits
.nv.global.init:
	.type		$str$22,@object
	.size		$str$22,($str$23 - $str$22)
$str$22:
        /*0000*/ 	.byte	0x6b, 0x5f, 0x74, 0x69, 0x6c, 0x65, 0x5f, 0x63, 0x6f, 0x75, 0x6e, 0x74, 0x20, 0x3e, 0x3d, 0x20
        /*0010*/ 	.byte	0x31, 0x00
	.type		$str$23,@object
	.size		$str$23,(__unnamed_1 - $str$23)
$str$23:
        /*0012*/ 	.byte	0x2f, 0x74, 0x6d, 0x70, 0x2f, 0x63, 0x75, 0x74, 0x6c, 0x61, 0x73, 0x73, 0x5f, 0x73, 0x77, 0x65
        /*0022*/ 	.byte	0x65, 0x70, 0x5f, 0x73, 0x72, 0x63, 0x2f, 0x69, 0x6e, 0x63, 0x6c, 0x75, 0x64, 0x65, 0x2f, 0x63
        /*0032*/ 	.byte	0x75, 0x74, 0x6c, 0x61, 0x73, 0x73, 0x2f, 0x67, 0x65, 0x6d, 0x6d, 0x2f, 0x63, 0x6f, 0x6c, 0x6c
        /*0042*/ 	.byte	0x65, 0x63, 0x74, 0x69, 0x76, 0x65, 0x2f, 0x73, 0x6d, 0x39, 0x30, 0x5f, 0x6d, 0x6d, 0x61, 0x5f
        /*0052*/ 	.byte	0x74, 0x6d, 0x61, 0x5f, 0x67, 0x6d, 0x6d, 0x61, 0x5f, 0x73, 0x73, 0x5f, 0x77, 0x61, 0x72, 0x70
        /*0062*/ 	.byte	0x73, 0x70, 0x65, 0x63, 0x69, 0x61, 0x6c, 0x69, 0x7a, 0x65, 0x64, 0x2e, 0x68, 0x70, 0x70, 0x00
	.type		__unnamed_1,@object
	.size		__unnamed_1,(.L_0 - __unnamed_1)
__unnamed_1:
        /*0072*/ 	.byte	0x76, 0x6f, 0x69, 0x64, 0x20, 0x63, 0x75, 0x74, 0x6c, 0x61, 0x73, 0x73, 0x3a, 0x3a, 0x67, 0x65
        /* <DEDUP_REMOVED lines=175> */
.L_0:


//--------------------- .nv.shared._ZN7cutlass13device_kernelINS_4gemm6kernel13GemmUniversalIN4cute5tupleIJiiiiEEENS1_10collective13CollectiveMmaINS1_34MainloopSm90TmaGmmaWarpSpecializedILi5ENS5_IJNS4_1CILi1EEESB_SB_EEENS1_32KernelTmaWarpSpecializedPingpongEEENS5_IJNSA_ILi64EEENSA_ILi256EEENSA_ILi32EEEEEEfNS5_IJlSB_lEEEfSJ_NS4_8TiledMMAINS4_8MMA_AtomIJNS4_4SM904GMMA30MMA_64x256x8_F32TF32TF32_SS_TNILNSN_7ScaleInE1ELSP_1EEEEEENS4_6LayoutISC_NS5_IJNSA_ILi0EEEST_ST_EEEEENS5_IJNS4_10UnderscoreESW_SW_EEEEENS4_13SM90_TMA_LOADENS4_14ComposedLayoutINS4_7SwizzleILi3ELi4ELi3EEENS4_18smem_ptr_flag_bitsILi32EEENSS_INS5_IJNSA_ILi8EEESH_EEENS5_IJSH_SB_EEEEEEEvNS4_8identityESZ_S19_vS1A_EENS_8epilogue10collective6detail29Sm90TmaWarpSpecializedAdapterINS1D_15DefaultEpilogueIfSJ_SJ_NS1C_6thread17LinearCombinationIfLi1EffLNS1H_9ScaleType4KindE0ELNS_15FloatRoundStyleE2EfEENS1_15EpilogueDefaultEEEEEvvEEEEvNT_6ParamsE --------------------------
	.section	.nv.shared._ZN7cutlass13device_kernelINS_4gemm6kernel13GemmUniversalIN4cute5tupleIJiiiiEEENS1_10collective13CollectiveMmaINS1_34MainloopSm90TmaGmmaWarpSpecializedILi5ENS5_IJNS4_1CILi1EEESB_SB_EEENS1_32KernelTmaWarpSpecializedPingpongEEENS5_IJNSA_ILi64EEENSA_ILi256EEENSA_ILi32EEEEEEfNS5_IJlSB_lEEEfSJ_NS4_8TiledMMAINS4_8MMA_AtomIJNS4_4SM904GMMA30MMA_64x256x8_F32TF32TF32_SS_TNILNSN_7ScaleInE1ELSP_1EEEEEENS4_6LayoutISC_NS5_IJNSA_ILi0EEEST_ST_EEEEENS5_IJNS4_10UnderscoreESW_SW_EEEEENS4_13SM90_TMA_LOADENS4_14ComposedLayoutINS4_7SwizzleILi3ELi4ELi3EEENS4_18smem_ptr_flag_bitsILi32EEENSS_INS5_IJNSA_ILi8EEESH_EEENS5_IJSH_SB_EEEEEEEvNS4_8identityESZ_S19_vS1A_EENS_8epilogue10collective6detail29Sm90TmaWarpSpecializedAdapterINS1D_15DefaultEpilogueIfSJ_SJ_NS1C_6thread17LinearCombinationIfLi1EffLNS1H_9ScaleType4KindE0ELNS_15FloatRoundStyleE2EfEENS1_15EpilogueDefaultEEEEEvvEEEEvNT_6ParamsE,"aw",@nobits
	.sectionflags	@""
	.align	16
	.zero		1024


//--------------------- .nv.shared.reserved.0     --------------------------
	.section	.nv.shared.reserved.0,"aw",@nobits
	.weak		__nv_reservedSMEM_offset_0_alias
	.size		__nv_reservedSMEM_offset_0_alias, 0, 0
	.other		__nv_reservedSMEM_offset_0_alias,@"STO_CUDA_RESERVED_SHARED STV_DEFAULT"
__nv_reservedSMEM_offset_0_alias:
	.zero		0


//--------------------- .nv.global                --------------------------
	.section	.nv.global,"aw",@nobits
.nv.global:
	.type		_ZN40_INTERNAL_d204f843_4_k_cu_343959e2_339884cute1_E,@object
	.size		_ZN40_INTERNAL_d204f843_4_k_cu_343959e2_339884cute1_E,(_ZN40_INTERNAL_d204f843_4_k_cu_343959e2_339884cuda3std3__45__cpo6cbeginE - _ZN40_INTERNAL_d204f843_4_k_cu_343959e2_339884cute1_E)
_ZN40_INTERNAL_d204f843_4_k_cu_343959e2_339884cute1_E:
	.zero		1
	.type		_ZN40_INTERNAL_d204f843_4_k_cu_343959e2_339884cuda3std3__45__cpo6cbeginE,@object
	.size		_ZN40_INTERNAL_d204f843_4_k_cu_343959e2_339884cuda3std3__45__cpo6cbeginE,(_ZN40_INTERNAL_d204f843_4_k_cu_343959e2_339884cuda3std3__48in_placeE - _ZN40_INTERNAL_d204f843_4_k_cu_343959e2_339884cuda3std3__45__cpo6cbeginE)
_ZN40_INTERNAL_d204f843_4_k_cu_343959e2_339884cuda3std3__45__cpo6cbeginE:
	.zero		1
	.type		_ZN40_INTERNAL_d204f843_4_k_cu_343959e2_339884cuda3std3__48in_placeE,@object
	.size		_ZN40_INTERNAL_d204f843_4_k_cu_343959e2_339884cuda3std3__48in_placeE,(_ZN40_INTERNAL_d204f843_4_k_cu_343959e2_339884cuda3std6ranges3__45__cpo9iter_moveE - _ZN40_INTERNAL_d204f843_4_k_cu_343959e2_339884cuda3std3__48in_placeE)
_ZN40_INTERNAL_d204f843_4_k_cu_343959e2_339884cuda3std3__48in_placeE:
	.zero		1
	.type		_ZN40_INTERNAL_d204f843_4_k_cu_343959e2_339884cuda3std6ranges3__45__cpo9iter_moveE,@object
	.size		_ZN40_INTERNAL_d204f843_4_k_cu_343959e2_339884cuda3std6ranges3__45__cpo9iter_moveE,(_ZN40_INTERNAL_d204f843_4_k_cu_343959e2_339884cuda3std3__45__cpo5beginE - _ZN40_INTERNAL_d204f843_4_k_cu_343959e2_339884cuda3std6ranges3__45__cpo9iter_moveE)
_ZN40_INTERNAL_d204f843_4_k_cu_343959e2_339884cuda3std6ranges3__45__cpo9iter_moveE:
	.zero		1
	.type		_ZN40_INTERNAL_d204f843_4_k_cu_343959e2_339884cuda3std3__45__cpo5beginE,@object
	.size		_ZN40_INTERNAL_d204f843_4_k_cu_343959e2_339884cuda3std3__45__cpo5beginE,(_ZN40_INTERNAL_d204f843_4_k_cu_343959e2_339884cuda3std3__442_GLOBAL__N__d204f843_4_k_cu_343959e2_339886ignoreE - _ZN40_INTERNAL_d204f843_4_k_cu_343959e2_339884cuda3std3__45__cpo5beginE)
_ZN40_INTERNAL_d204f843_4_k_cu_343959e2_339884cuda3std3__45__cpo5beginE:
	.zero		1
	.type		_ZN40_INTERNAL_d204f843_4_k_cu_343959e2_339884cuda3std3__442_GLOBAL__N__d204f843_4_k_cu_343959e2_339886ignoreE,@object
	.size		_ZN40_INTERNAL_d204f843_4_k_cu_343959e2_339884cuda3std3__442_GLOBAL__N__d204f843_4_k_cu_343959e2_339886ignoreE,(_ZN40_INTERNAL_d204f843_4_k_cu_343959e2_339884cute7productE - _ZN40_INTERNAL_d204f843_4_k_cu_343959e2_339884cuda3std3__442_GLOBAL__N__d204f843_4_k_cu_343959e2_339886ignoreE)
_ZN40_INTERNAL_d204f843_4_k_cu_343959e2_339884cuda3std3__442_GLOBAL__N__d204f843_4_k_cu_343959e2_339886ignoreE:
	.zero		1
	.type		_ZN40_INTERNAL_d204f843_4_k_cu_343959e2_339884cute7productE,@object
	.size		_ZN40_INTERNAL_d204f843_4_k_cu_343959e2_339884cute7productE,(_ZN40_INTERNAL_d204f843_4_k_cu_343959e2_339884cuda3std3__45__cpo3endE - _ZN40_INTERNAL_d204f843_4_k_cu_343959e2_339884cute7productE)
_ZN40_INTERNAL_d204f843_4_k_cu_343959e2_339884cute7productE:
	.zero		1
	.type		_ZN40_INTERNAL_d204f843_4_k_cu_343959e2_339884cuda3std3__45__cpo3endE,@object
	.size		_ZN40_INTERNAL_d204f843_4_k_cu_343959e2_339884cuda3std3__45__cpo3endE,(_ZN40_INTERNAL_d204f843_4_k_cu_343959e2_339884cuda3std3__419piecewise_constructE - _ZN40_INTERNAL_d204f843_4_k_cu_343959e2_339884cuda3std3__45__cpo3endE)
_ZN40_INTERNAL_d204f843_4_k_cu_343959e2_339884cuda3std3__45__cpo3endE:
	.zero		1
	.type		_ZN40_INTERNAL_d204f843_4_k_cu_343959e2_339884cuda3std3__419piecewise_constructE,@object
	.size		_ZN40_INTERNAL_d204f843_4_k_cu_343959e2_339884cuda3std3__419piecewise_constructE,(_ZN40_INTERNAL_d204f843_4_k_cu_343959e2_339884cuda3std3__45__cpo4cendE - _ZN40_INTERNAL_d204f843_4_k_cu_343959e2_339884cuda3std3__419piecewise_constructE)
_ZN40_INTERNAL_d204f843_4_k_cu_343959e2_339884cuda3std3__419piecewise_constructE:
	.zero		1
	.type		_ZN40_INTERNAL_d204f843_4_k_cu_343959e2_339884cuda3std3__45__cpo4cendE,@object
	.size		_ZN40_INTERNAL_d204f843_4_k_cu_343959e2_339884cuda3std3__45__cpo4cendE,(_ZN40_INTERNAL_d204f843_4_k_cu_343959e2_339884cuda3std6ranges3__45__cpo4swapE - _ZN40_INTERNAL_d204f843_4_k_cu_343959e2_339884cuda3std3__45__cpo4cendE)
_ZN40_INTERNAL_d204f843_4_k_cu_343959e2_339884cuda3std3__45__cpo4cendE:
	.zero		1
	.type		_ZN40_INTERNAL_d204f843_4_k_cu_343959e2_339884cuda3std6ranges3__45__cpo4swapE,@object
	.size		_ZN40_INTERNAL_d204f843_4_k_cu_343959e2_339884cuda3std6ranges3__45__cpo4swapE,(.L_8 - _ZN40_INTERNAL_d204f843_4_k_cu_343959e2_339884cuda3std6ranges3__45__cpo4swapE)
_ZN40_INTERNAL_d204f843_4_k_cu_343959e2_339884cuda3std6ranges3__45__cpo4swapE:
	.zero		1
.L_8:


//--------------------- .nv.constant0._ZN7cutlass13device_kernelINS_4gemm6kernel13GemmUniversalIN4cute5tupleIJiiiiEEENS1_10collective13CollectiveMmaINS1_34MainloopSm90TmaGmmaWarpSpecializedILi5ENS5_IJNS4_1CILi1EEESB_SB_EEENS1_32KernelTmaWarpSpecializedPingpongEEENS5_IJNSA_ILi64EEENSA_ILi256EEENSA_ILi32EEEEEEfNS5_IJlSB_lEEEfSJ_NS4_8TiledMMAINS4_8MMA_AtomIJNS4_4SM904GMMA30MMA_64x256x8_F32TF32TF32_SS_TNILNSN_7ScaleInE1ELSP_1EEEEEENS4_6LayoutISC_NS5_IJNSA_ILi0EEEST_ST_EEEEENS5_IJNS4_10UnderscoreESW_SW_EEEEENS4_13SM90_TMA_LOADENS4_14ComposedLayoutINS4_7SwizzleILi3ELi4ELi3EEENS4_18smem_ptr_flag_bitsILi32EEENSS_INS5_IJNSA_ILi8EEESH_EEENS5_IJSH_SB_EEEEEEEvNS4_8identityESZ_S19_vS1A_EENS_8epilogue10collective6detail29Sm90TmaWarpSpecializedAdapterINS1D_15DefaultEpilogueIfSJ_SJ_NS1C_6thread17LinearCombinationIfLi1EffLNS1H_9ScaleType4KindE0ELNS_15FloatRoundStyleE2EfEENS1_15EpilogueDefaultEEEEEvvEEEEvNT_6ParamsE --------------------------
	.section	.nv.constant0._ZN7cutlass13device_kernelINS_4gemm6kernel13GemmUniversalIN4cute5tupleIJiiiiEEENS1_10collective13CollectiveMmaINS1_34MainloopSm90TmaGmmaWarpSpecializedILi5ENS5_IJNS4_1CILi1EEESB_SB_EEENS1_32KernelTmaWarpSpecializedPingpongEEENS5_IJNSA_ILi64EEENSA_ILi256EEENSA_ILi32EEEEEEfNS5_IJlSB_lEEEfSJ_NS4_8TiledMMAINS4_8MMA_AtomIJNS4_4SM904GMMA30MMA_64x256x8_F32TF32TF32_SS_TNILNSN_7ScaleInE1ELSP_1EEEEEENS4_6LayoutISC_NS5_IJNSA_ILi0EEEST_ST_EEEEENS5_IJNS4_10UnderscoreESW_SW_EEEEENS4_13SM90_TMA_LOADENS4_14ComposedLayoutINS4_7SwizzleILi3ELi4ELi3EEENS4_18smem_ptr_flag_bitsILi32EEENSS_INS5_IJNSA_ILi8EEESH_EEENS5_IJSH_SB_EEEEEEEvNS4_8identityESZ_S19_vS1A_EENS_8epilogue10collective6detail29Sm90TmaWarpSpecializedAdapterINS1D_15DefaultEpilogueIfSJ_SJ_NS1C_6thread17LinearCombinationIfLi1EffLNS1H_9ScaleType4KindE0ELNS_15FloatRoundStyleE2EfEENS1_15EpilogueDefaultEEEEEvvEEEEvNT_6ParamsE,"a",@progbits
	.sectionflags	@""
	.align	4
.nv.constant0._ZN7cutlass13device_kernelINS_4gemm6kernel13GemmUniversalIN4cute5tupleIJiiiiEEENS1_10collective13CollectiveMmaINS1_34MainloopSm90TmaGmmaWarpSpecializedILi5ENS5_IJNS4_1CILi1EEESB_SB_EEENS1_32KernelTmaWarpSpecializedPingpongEEENS5_IJNSA_ILi64EEENSA_ILi256EEENSA_ILi32EEEEEEfNS5_IJlSB_lEEEfSJ_NS4_8TiledMMAINS4_8MMA_AtomIJNS4_4SM904GMMA30MMA_64x256x8_F32TF32TF32_SS_TNILNSN_7ScaleInE1ELSP_1EEEEEENS4_6LayoutISC_NS5_IJNSA_ILi0EEEST_ST_EEEEENS5_IJNS4_10UnderscoreESW_SW_EEEEENS4_13SM90_TMA_LOADENS4_14ComposedLayoutINS4_7SwizzleILi3ELi4ELi3EEENS4_18smem_ptr_flag_bitsILi32EEENSS_INS5_IJNSA_ILi8EEESH_EEENS5_IJSH_SB_EEEEEEEvNS4_8identityESZ_S19_vS1A_EENS_8epilogue10collective6detail29Sm90TmaWarpSpecializedAdapterINS1D_15DefaultEpilogueIfSJ_SJ_NS1C_6thread17LinearCombinationIfLi1EffLNS1H_9ScaleType4KindE0ELNS_15FloatRoundStyleE2EfEENS1_15EpilogueDefaultEEEEEvvEEEEvNT_6ParamsE:
	.zero		1664


//--------------------- SYMBOLS --------------------------

	.type		.nv.reservedSmem.offset0,@object
	.size		.nv.reservedSmem.offset0,0x4
	.type		__assertfail,@function
